	.target	sm_100a

	.elftype	@"ET_EXEC"


//--------------------- .note.nv.tkinfo           --------------------------
	.section	.note.nv.tkinfo,"",@"SHT_NOTE"
	.sectionflags	@"SHF_NOTE_NV_TKINFO"
	.tkinfo
        /*0018*/ 	.word	0x00000002
        /*0030*/ 	.string	""
        /*0030*/ 	.string	"ptxas"
        /*0030*/ 	.string	"Cuda compilation tools, release 13.0, V13.0.88"
        /*0030*/ 	.string	"Build cuda_13.0.r13.0/compiler.36424714_0"
        /*0030*/ 	.string	"-arch sm_100a -m 64 "



//--------------------- .note.nv.cuinfo           --------------------------
	.section	.note.nv.cuinfo,"",@"SHT_NOTE"
	.sectionflags	@"SHF_NOTE_NV_CUINFO"
        /*0018*/ 	.short	0x0002
        /*001a*/ 	.short	0x0064
        /*001c*/ 	.short	0x0082
	.zero		2


//--------------------- .nv.info                  --------------------------
	.section	.nv.info,"",@"SHT_CUDA_INFO"
	.align	4


	//----- nvinfo : EIATTR_REGCOUNT
	.align		4
        /*0000*/ 	.byte	0x04, 0x2f
        /*0002*/ 	.short	(.L_19 - .L_18)
	.align		4
.L_18:
        /*0004*/ 	.word	index@(_ZN7cutlass13device_kernelINS_4gemm6kernel13GemmUniversalIN4cute5tupleIJiiiiEEENS1_10collective13CollectiveMmaINS1_35MainloopSm100TmaUmmaWarpSpecializedILi4ELi2ELi4ENS5_IJNS4_1CILi1EEESB_SB_EEEEENS5_IJNSA_ILi128EEENSA_ILi64EEENSA_ILi32EEEEEEaNS5_IJlSB_lEEEaSI_NS4_8TiledMMAINS4_8MMA_AtomIJNS4_15SM100_MMA_S8_SSIaaiLi128ELi64ELNS4_4UMMA5MajorE0ELSN_0ELNSM_8SaturateE0EEEEEENS4_6LayoutISC_NS5_IJNSA_ILi0EEESS_SS_EEEEENS5_IJNS4_10UnderscoreESV_SV_EEEEENS4_13SM90_TMA_LOADENS4_14ComposedLayoutINS4_7SwizzleILi1ELi4ELi3EEENS4_18smem_ptr_flag_bitsILi8EEENSR_INS5_IJNSA_ILi8EEESG_EEENS5_IJSG_SB_EEEEEEEvNS4_8identityESY_S18_vS19_EENS_8epilogue10collective18CollectiveEpilogueINS1B_23Sm100TmaWarpSpecializedILi1ELi1ELi64ELb0ELb0EEEJSH_NS5_IJNSR_ISE_SB_EENSR_ISF_SB_EEEEEaSI_aSI_NS1B_6fusion15FusionCallbacksIS1F_NS1J_17LinearCombinationIaiaiLNS_15FloatRoundStyleE2EEESH_S1I_JEEENS4_5SM1004TMEM4LOAD26SM100_TMEM_LOAD_32dp32b64xESY_NSZ_INS10_ILi2ELi4ELi3EEES13_NSR_INS5_IJS14_SF_EEENS5_IJSF_SB_EEEEEEENS4_39AutoVectorizingCopyWithAssumedAlignmentILi128EEENS4_14SM90_TMA_STOREES1X_S1Z_S1Z_EEEvvEEEEvNT_6ParamsE)
        /*0008*/ 	.word	0x000000c6


	//----- nvinfo : EIATTR_FRAME_SIZE
	.align		4
.L_19:
        /*000c*/ 	.byte	0x04, 0x11
        /*000e*/ 	.short	(.L_21 - .L_20)
	.align		4
.L_20:
        /*0010*/ 	.word	index@($__internal_2_$__cuda_sm10x_tcgen05_guardrail_trap_unallocated_columns_being_dealloced)
        /*0014*/ 	.word	0x00000000


	//----- nvinfo : EIATTR_FRAME_SIZE
	.align		4
.L_21:
        /*0018*/ 	.byte	0x04, 0x11
        /*001a*/ 	.short	(.L_23 - .L_22)
	.align		4
.L_22:
        /*001c*/ 	.word	index@($__internal_1_$__cuda_sm10x_tcgen05_guardrail_trap_phase_invalid_during_alloc)
        /*0020*/ 	.word	0x00000000


	//----- nvinfo : EIATTR_FRAME_SIZE
	.align		4
.L_23:
        /*0024*/ 	.byte	0x04, 0x11
        /*0026*/ 	.short	(.L_25 - .L_24)
	.align		4
.L_24:
        /*0028*/ 	.word	index@($__internal_0_$__cuda_sm10x_tcgen05_guardrail_trap_col_being_dealloced_not_returned_by_alloc)
        /*002c*/ 	.word	0x00000000


	//----- nvinfo : EIATTR_FRAME_SIZE
	.align		4
.L_25:
        /*0030*/ 	.byte	0x04, 0x11
        /*0032*/ 	.short	(.L_27 - .L_26)
	.align		4
.L_26:
        /*0034*/ 	.word	index@(_ZN7cutlass13device_kernelINS_4gemm6kernel13GemmUniversalIN4cute5tupleIJiiiiEEENS1_10collective13CollectiveMmaINS1_35MainloopSm100TmaUmmaWarpSpecializedILi4ELi2ELi4ENS5_IJNS4_1CILi1EEESB_SB_EEEEENS5_IJNSA_ILi128EEENSA_ILi64EEENSA_ILi32EEEEEEaNS5_IJlSB_lEEEaSI_NS4_8TiledMMAINS4_8MMA_AtomIJNS4_15SM100_MMA_S8_SSIaaiLi128ELi64ELNS4_4UMMA5MajorE0ELSN_0ELNSM_8SaturateE0EEEEEENS4_6LayoutISC_NS5_IJNSA_ILi0EEESS_SS_EEEEENS5_IJNS4_10UnderscoreESV_SV_EEEEENS4_13SM90_TMA_LOADENS4_14ComposedLayoutINS4_7SwizzleILi1ELi4ELi3EEENS4_18smem_ptr_flag_bitsILi8EEENSR_INS5_IJNSA_ILi8EEESG_EEENS5_IJSG_SB_EEEEEEEvNS4_8identityESY_S18_vS19_EENS_8epilogue10collective18CollectiveEpilogueINS1B_23Sm100TmaWarpSpecializedILi1ELi1ELi64ELb0ELb0EEEJSH_NS5_IJNSR_ISE_SB_EENSR_ISF_SB_EEEEEaSI_aSI_NS1B_6fusion15FusionCallbacksIS1F_NS1J_17LinearCombinationIaiaiLNS_15FloatRoundStyleE2EEESH_S1I_JEEENS4_5SM1004TMEM4LOAD26SM100_TMEM_LOAD_32dp32b64xESY_NSZ_INS10_ILi2ELi4ELi3EEES13_NSR_INS5_IJS14_SF_EEENS5_IJSF_SB_EEEEEEENS4_39AutoVectorizingCopyWithAssumedAlignmentILi128EEENS4_14SM90_TMA_STOREES1X_S1Z_S1Z_EEEvvEEEEvNT_6ParamsE)
        /*0038*/ 	.word	0x00000000


	//----- nvinfo : EIATTR_MIN_STACK_SIZE
	.align		4
.L_27:
        /*003c*/ 	.byte	0x04, 0x12
        /*003e*/ 	.short	(.L_29 - .L_28)
	.align		4
.L_28:
        /*0040*/ 	.word	index@(_ZN7cutlass13device_kernelINS_4gemm6kernel13GemmUniversalIN4cute5tupleIJiiiiEEENS1_10collective13CollectiveMmaINS1_35MainloopSm100TmaUmmaWarpSpecializedILi4ELi2ELi4ENS5_IJNS4_1CILi1EEESB_SB_EEEEENS5_IJNSA_ILi128EEENSA_ILi64EEENSA_ILi32EEEEEEaNS5_IJlSB_lEEEaSI_NS4_8TiledMMAINS4_8MMA_AtomIJNS4_15SM100_MMA_S8_SSIaaiLi128ELi64ELNS4_4UMMA5MajorE0ELSN_0ELNSM_8SaturateE0EEEEEENS4_6LayoutISC_NS5_IJNSA_ILi0EEESS_SS_EEEEENS5_IJNS4_10UnderscoreESV_SV_EEEEENS4_13SM90_TMA_LOADENS4_14ComposedLayoutINS4_7SwizzleILi1ELi4ELi3EEENS4_18smem_ptr_flag_bitsILi8EEENSR_INS5_IJNSA_ILi8EEESG_EEENS5_IJSG_SB_EEEEEEEvNS4_8identityESY_S18_vS19_EENS_8epilogue10collective18CollectiveEpilogueINS1B_23Sm100TmaWarpSpecializedILi1ELi1ELi64ELb0ELb0EEEJSH_NS5_IJNSR_ISE_SB_EENSR_ISF_SB_EEEEEaSI_aSI_NS1B_6fusion15FusionCallbacksIS1F_NS1J_17LinearCombinationIaiaiLNS_15FloatRoundStyleE2EEESH_S1I_JEEENS4_5SM1004TMEM4LOAD26SM100_TMEM_LOAD_32dp32b64xESY_NSZ_INS10_ILi2ELi4ELi3EEES13_NSR_INS5_IJS14_SF_EEENS5_IJSF_SB_EEEEEEENS4_39AutoVectorizingCopyWithAssumedAlignmentILi128EEENS4_14SM90_TMA_STOREES1X_S1Z_S1Z_EEEvvEEEEvNT_6ParamsE)
        /*0044*/ 	.word	0x00000000
.L_29:


//--------------------- .nv.compat                --------------------------
	.section	.nv.compat,"",@"SHT_CUDA_COMPAT_INFO"
	.align	4
        /*0000*/ 	.byte	0x02, 0x09, 0x01, 0x00, 0x02, 0x02, 0x03, 0x00, 0x02, 0x05, 0x06, 0x00, 0x03, 0x07, 0x01, 0x01
        /*0010*/ 	.byte	0x02, 0x03, 0x01, 0x00, 0x02, 0x06, 0x01, 0x00, 0x04, 0x0b, 0x08, 0x00, 0x01, 0x00, 0x00, 0x00
        /*0020*/ 	.byte	0x00, 0x00, 0x00, 0x00


//--------------------- .nv.info._ZN7cutlass13device_kernelINS_4gemm6kernel13GemmUniversalIN4cute5tupleIJiiiiEEENS1_10collective13CollectiveMmaINS1_35MainloopSm100TmaUmmaWarpSpecializedILi4ELi2ELi4ENS5_IJNS4_1CILi1EEESB_SB_EEEEENS5_IJNSA_ILi128EEENSA_ILi64EEENSA_ILi32EEEEEEaNS5_IJlSB_lEEEaSI_NS4_8TiledMMAINS4_8MMA_AtomIJNS4_15SM100_MMA_S8_SSIaaiLi128ELi64ELNS4_4UMMA5MajorE0ELSN_0ELNSM_8SaturateE0EEEEEENS4_6LayoutISC_NS5_IJNSA_ILi0EEESS_SS_EEEEENS5_IJNS4_10UnderscoreESV_SV_EEEEENS4_13SM90_TMA_LOADENS4_14ComposedLayoutINS4_7SwizzleILi1ELi4ELi3EEENS4_18smem_ptr_flag_bitsILi8EEENSR_INS5_IJNSA_ILi8EEESG_EEENS5_IJSG_SB_EEEEEEEvNS4_8identityESY_S18_vS19_EENS_8epilogue10collective18CollectiveEpilogueINS1B_23Sm100TmaWarpSpecializedILi1ELi1ELi64ELb0ELb0EEEJSH_NS5_IJNSR_ISE_SB_EENSR_ISF_SB_EEEEEaSI_aSI_NS1B_6fusion15FusionCallbacksIS1F_NS1J_17LinearCombinationIaiaiLNS_15FloatRoundStyleE2EEESH_S1I_JEEENS4_5SM1004TMEM4LOAD26SM100_TMEM_LOAD_32dp32b64xESY_NSZ_INS10_ILi2ELi4ELi3EEES13_NSR_INS5_IJS14_SF_EEENS5_IJSF_SB_EEEEEEENS4_39AutoVectorizingCopyWithAssumedAlignmentILi128EEENS4_14SM90_TMA_STOREES1X_S1Z_S1Z_EEEvvEEEEvNT_6ParamsE --------------------------
	.section	.nv.info._ZN7cutlass13device_kernelINS_4gemm6kernel13GemmUniversalIN4cute5tupleIJiiiiEEENS1_10collective13CollectiveMmaINS1_35MainloopSm100TmaUmmaWarpSpecializedILi4ELi2ELi4ENS5_IJNS4_1CILi1EEESB_SB_EEEEENS5_IJNSA_ILi128EEENSA_ILi64EEENSA_ILi32EEEEEEaNS5_IJlSB_lEEEaSI_NS4_8TiledMMAINS4_8MMA_AtomIJNS4_15SM100_MMA_S8_SSIaaiLi128ELi64ELNS4_4UMMA5MajorE0ELSN_0ELNSM_8SaturateE0EEEEEENS4_6LayoutISC_NS5_IJNSA_ILi0EEESS_SS_EEEEENS5_IJNS4_10UnderscoreESV_SV_EEEEENS4_13SM90_TMA_LOADENS4_14ComposedLayoutINS4_7SwizzleILi1ELi4ELi3EEENS4_18smem_ptr_flag_bitsILi8EEENSR_INS5_IJNSA_ILi8EEESG_EEENS5_IJSG_SB_EEEEEEEvNS4_8identityESY_S18_vS19_EENS_8epilogue10collective18CollectiveEpilogueINS1B_23Sm100TmaWarpSpecializedILi1ELi1ELi64ELb0ELb0EEEJSH_NS5_IJNSR_ISE_SB_EENSR_ISF_SB_EEEEEaSI_aSI_NS1B_6fusion15FusionCallbacksIS1F_NS1J_17LinearCombinationIaiaiLNS_15FloatRoundStyleE2EEESH_S1I_JEEENS4_5SM1004TMEM4LOAD26SM100_TMEM_LOAD_32dp32b64xESY_NSZ_INS10_ILi2ELi4ELi3EEES13_NSR_INS5_IJS14_SF_EEENS5_IJSF_SB_EEEEEEENS4_39AutoVectorizingCopyWithAssumedAlignmentILi128EEENS4_14SM90_TMA_STOREES1X_S1Z_S1Z_EEEvvEEEEvNT_6ParamsE,"",@"SHT_CUDA_INFO"
	.sectionflags	@""
	.align	4


	//----- nvinfo : EIATTR_CUDA_API_VERSION
	.align		4
        /*0000*/ 	.byte	0x04, 0x37
        /*0002*/ 	.short	(.L_31 - .L_30)
.L_30:
        /*0004*/ 	.word	0x00000082


	//----- nvinfo : EIATTR_KPARAM_INFO
	.align		4
.L_31:
        /*0008*/ 	.byte	0x04, 0x17
        /*000a*/ 	.short	(.L_33 - .L_32)
.L_32:
        /*000c*/ 	.word	0x00000000
        /*0010*/ 	.short	0x0000
        /*0012*/ 	.short	0x0000
        /*0014*/ 	.byte	0x00, 0xf0, 0x01, 0x20


	//----- nvinfo : EIATTR_AT_ENTRY_FRAGMENTS
	.align		4
.L_33:
        /*0018*/ 	.byte	0x04, 0x4f
        /*001a*/ 	.short	(.L_35 - .L_34)


	//   ....[0]....
.L_34:
        /*001c*/ 	.word	0x00000006


	//----- nvinfo : EIATTR_RESERVED_SMEM_USED
	.align		4
.L_35:
        /*0020*/ 	.byte	0x01, 0x41
	.zero		2


	//----- nvinfo : EIATTR_SPARSE_MMA_MASK
	.align		4
        /*0024*/ 	.byte	0x03, 0x50
        /*0026*/ 	.short	0x0000


	//----- nvinfo : EIATTR_TCGEN05_1CTA_USED
	.align		4
        /*0028*/ 	.byte	0x01, 0x51
	.zero		2


	//----- nvinfo : EIATTR_MAXREG_COUNT
	.align		4
        /*002c*/ 	.byte	0x03, 0x1b
        /*002e*/ 	.short	0x00ff


	//----- nvinfo : EIATTR_NUM_BARRIERS
	.align		4
        /*0030*/ 	.byte	0x02, 0x4c
        /*0032*/ 	.byte	0x07
	.zero		1


	//----- nvinfo : EIATTR_EXTERNS
	.align		4
        /*0034*/ 	.byte	0x04, 0x0f
        /*0036*/ 	.short	(.L_37 - .L_36)


	//   ....[0]....
	.align		4
.L_36:
        /*0038*/ 	.word	index@(__assertfail)


	//----- nvinfo : EIATTR_MERCURY_ISA_VERSION
	.align		4
.L_37:
        /*003c*/ 	.byte	0x03, 0x5f
        /*003e*/ 	.short	0x0101


	//----- nvinfo : EIATTR_INT_WARP_WIDE_INSTR_OFFSETS
	.align		4
        /*0040*/ 	.byte	0x04, 0x31
        /*0042*/ 	.short	(.L_39 - .L_38)


	//   ....[0]....
.L_38:
        /*0044*/ 	.word	0x00001d90


	//   ....[1]....
        /*0048*/ 	.word	0x00003690


	//   ....[2]....
        /*004c*/ 	.word	0x000036b0


	//   ....[3]....
        /*0050*/ 	.word	0x000036e0


	//   ....[4]....
        /*0054*/ 	.word	0x000040f0


	//   ....[5]....
        /*0058*/ 	.word	0x000041e0


	//----- nvinfo : EIATTR_COOP_GROUP_MASK_REGIDS
	.align		4
.L_39:
        /*005c*/ 	.byte	0x04, 0x29
        /*005e*/ 	.short	(.L_41 - .L_40)


	//   ....[0]....
.L_40:
        /*0060*/ 	.word	0xffffffff


	//   ....[1]....
        /*0064*/ 	.word	0xffffffff


	//   ....[2]....
        /*0068*/ 	.word	0xffffffff


	//   ....[3]....
        /*006c*/ 	.word	0xffffffff


	//   ....[4]....
        /*0070*/ 	.word	0xffffffff


	//   ....[5]....
        /*0074*/ 	.word	0xffffffff


	//   ....[6]....
        /*0078*/ 	.word	0xffffffff


	//   ....[7]....
        /*007c*/ 	.word	0xffffffff


	//   ....[8]....
        /*0080*/ 	.word	0xffffffff


	//   ....[9]....
        /*0084*/ 	.word	0xffffffff


	//   ....[10]....
        /*0088*/ 	.word	0xffffffff


	//   ....[11]....
        /*008c*/ 	.word	0xffffffff


	//   ....[12]....
        /*0090*/ 	.word	0xffffffff


	//----- nvinfo : EIATTR_COOP_GROUP_INSTR_OFFSETS
	.align		4
.L_41:
        /*0094*/ 	.byte	0x04, 0x28
        /*0096*/ 	.short	(.L_43 - .L_42)


	//   ....[0]....
.L_42:
        /*0098*/ 	.word	0x00000090


	//   ....[1]....
        /*009c*/ 	.word	0x000004d0


	//   ....[2]....
        /*00a0*/ 	.word	0x00000640


	//   ....[3]....
        /*00a4*/ 	.word	0x00000780


	//   ....[4]....
        /*00a8*/ 	.word	0x00000880


	//   ....[5]....
        /*00ac*/ 	.word	0x000009f0


	//   ....[6]....
        /*00b0*/ 	.word	0x00000b90


	//   ....[7]....
        /*00b4*/ 	.word	0x00001c70


	//   ....[8]....
        /*00b8*/ 	.word	0x00002a50


	//   ....[9]....
        /*00bc*/ 	.word	0x00002c60


	//   ....[10]....
        /*00c0*/ 	.word	0x00002c90


	//   ....[11]....
        /*00c4*/ 	.word	0x00003570


	//   ....[12]....
        /*00c8*/ 	.word	0x000037a0


	//----- nvinfo : EIATTR_VRC_CTA_INIT_COUNT
	.align		4
.L_43:
        /*00cc*/ 	.byte	0x02, 0x4a
        /*00ce*/ 	.byte	0x80
	.zero		1


	//----- nvinfo : EIATTR_SYSCALL_OFFSETS
	.align		4
        /*00d0*/ 	.byte	0x04, 0x46
        /*00d2*/ 	.short	(.L_45 - .L_44)


	//   ....[0]....
.L_44:
        /*00d4*/ 	.word	0x00004c10


	//   ....[1]....
        /*00d8*/ 	.word	0x00004d50


	//   ....[2]....
        /*00dc*/ 	.word	0x000054f0


	//----- nvinfo : EIATTR_MBARRIER_INSTR_OFFSETS
	.align		4
.L_45:
        /*00e0*/ 	.byte	0x04, 0x39
        /*00e2*/ 	.short	(.L_47 - .L_46)


	//   ....[0]....
.L_46:
        /*00e4*/ 	.word	0x000005b0
        /*00e8*/ 	.word	0x000000ff
        /*00ec*/ 	.word	0x00000000
        /*00f0*/ 	.short	0x0100
        /*00f2*/ 	.byte	0x05
	.zero		1


	//   ....[1]....
        /*00f4*/ 	.word	0x000005c0
        /*00f8*/ 	.word	0x000000ff
        /*00fc*/ 	.word	0x00000020
        /*0100*/ 	.short	0x0100
        /*0102*/ 	.byte	0x05
	.zero		1


	//   ....[2]....
        /*0104*/ 	.word	0x000005d0
        /*0108*/ 	.word	0x000000ff
        /*010c*/ 	.word	0x00000008
        /*0110*/ 	.short	0x0100
        /*0112*/ 	.byte	0x05
	.zero		1


	//   ....[3]....
        /*0114*/ 	.word	0x000005e0
        /*0118*/ 	.word	0x000000ff
        /*011c*/ 	.word	0x00000028
        /*0120*/ 	.short	0x0100
        /*0122*/ 	.byte	0x05
	.zero		1


	//   ....[4]....
        /*0124*/ 	.word	0x000005f0
        /*0128*/ 	.word	0x000000ff
        /*012c*/ 	.word	0x00000010
        /*0130*/ 	.short	0x0100
        /*0132*/ 	.byte	0x05
	.zero		1


	//   ....[5]....
        /*0134*/ 	.word	0x00000600
        /*0138*/ 	.word	0x000000ff
        /*013c*/ 	.word	0x00000030
        /*0140*/ 	.short	0x0100
        /*0142*/ 	.byte	0x05
	.zero		1


	//   ....[6]....
        /*0144*/ 	.word	0x00000610
        /*0148*/ 	.word	0x000000ff
        /*014c*/ 	.word	0x00000018
        /*0150*/ 	.short	0x0100
        /*0152*/ 	.byte	0x05
	.zero		1


	//   ....[7]....
        /*0154*/ 	.word	0x00000620
        /*0158*/ 	.word	0x000000ff
        /*015c*/ 	.word	0x00000038
        /*0160*/ 	.short	0x0100
        /*0162*/ 	.byte	0x05
	.zero		1


	//   ....[8]....
        /*0164*/ 	.word	0x00000750
        /*0168*/ 	.word	0x000000ff
        /*016c*/ 	.word	0x00000040
        /*0170*/ 	.short	0x0100
        /*0172*/ 	.byte	0x06
	.zero		1


	//   ....[9]....
        /*0174*/ 	.word	0x00000760
        /*0178*/ 	.word	0x000000ff
        /*017c*/ 	.word	0x00000048
        /*0180*/ 	.short	0x0100
        /*0182*/ 	.byte	0x06
	.zero		1


	//   ....[10]....
        /*0184*/ 	.word	0x00000850
        /*0188*/ 	.word	0x000000ff
        /*018c*/ 	.word	0x00000050
        /*0190*/ 	.short	0x0100
        /*0192*/ 	.byte	0x05
	.zero		1


	//   ....[11]....
        /*0194*/ 	.word	0x00000860
        /*0198*/ 	.word	0x000000ff
        /*019c*/ 	.word	0x00000058
        /*01a0*/ 	.short	0x0100
        /*01a2*/ 	.byte	0x05
	.zero		1


	//   ....[12]....
        /*01a4*/ 	.word	0x000009a0
        /*01a8*/ 	.word	0x000000ff
        /*01ac*/ 	.word	0x00000060
        /*01b0*/ 	.short	0x0100
        /*01b2*/ 	.byte	0x05
	.zero		1


	//   ....[13]....
        /*01b4*/ 	.word	0x000009b0
        /*01b8*/ 	.word	0x000000ff
        /*01bc*/ 	.word	0x00000070
        /*01c0*/ 	.short	0x0100
        /*01c2*/ 	.byte	0x05
	.zero		1


	//   ....[14]....
        /*01c4*/ 	.word	0x000009c0
        /*01c8*/ 	.word	0x000000ff
        /*01cc*/ 	.word	0x00000068
        /*01d0*/ 	.short	0x0100
        /*01d2*/ 	.byte	0x05
	.zero		1


	//   ....[15]....
        /*01d4*/ 	.word	0x000009d0
        /*01d8*/ 	.word	0x000000ff
        /*01dc*/ 	.word	0x00000078
        /*01e0*/ 	.short	0x0100
        /*01e2*/ 	.byte	0x05
	.zero		1


	//   ....[16]....
        /*01e4*/ 	.word	0x00000b00
        /*01e8*/ 	.word	0x000000ff
        /*01ec*/ 	.word	0x00000080
        /*01f0*/ 	.short	0x0100
        /*01f2*/ 	.byte	0x06
	.zero		1


	//   ....[17]....
        /*01f4*/ 	.word	0x00000b10
        /*01f8*/ 	.word	0x000000ff
        /*01fc*/ 	.word	0x000000a0
        /*0200*/ 	.short	0x0100
        /*0202*/ 	.byte	0x06
	.zero		1


	//   ....[18]....
        /*0204*/ 	.word	0x00000b20
        /*0208*/ 	.word	0x000000ff
        /*020c*/ 	.word	0x00000088
        /*0210*/ 	.short	0x0100
        /*0212*/ 	.byte	0x06
	.zero		1


	//   ....[19]....
        /*0214*/ 	.word	0x00000b30
        /*0218*/ 	.word	0x000000ff
        /*021c*/ 	.word	0x000000a8
        /*0220*/ 	.short	0x0100
        /*0222*/ 	.byte	0x06
	.zero		1


	//   ....[20]....
        /*0224*/ 	.word	0x00000b40
        /*0228*/ 	.word	0x000000ff
        /*022c*/ 	.word	0x00000090
        /*0230*/ 	.short	0x0100
        /*0232*/ 	.byte	0x06
	.zero		1


	//   ....[21]....
        /*0234*/ 	.word	0x00000b50
        /*0238*/ 	.word	0x000000ff
        /*023c*/ 	.word	0x000000b0
        /*0240*/ 	.short	0x0100
        /*0242*/ 	.byte	0x06
	.zero		1


	//   ....[22]....
        /*0244*/ 	.word	0x00000b60
        /*0248*/ 	.word	0x000000ff
        /*024c*/ 	.word	0x00000098
        /*0250*/ 	.short	0x0100
        /*0252*/ 	.byte	0x06
	.zero		1


	//   ....[23]....
        /*0254*/ 	.word	0x00000b70
        /*0258*/ 	.word	0x000000ff
        /*025c*/ 	.word	0x000000b8
        /*0260*/ 	.short	0x0100
        /*0262*/ 	.byte	0x06
	.zero		1


	//   ....[24]....
        /*0264*/ 	.word	0x00000c60
        /*0268*/ 	.word	0x000000ff
        /*026c*/ 	.word	0x000000c0
        /*0270*/ 	.short	0x0100
        /*0272*/ 	.byte	0x05
	.zero		1


	//   ....[25]....
        /*0274*/ 	.word	0x00000c70
        /*0278*/ 	.word	0x000000ff
        /*027c*/ 	.word	0x000000d0
        /*0280*/ 	.short	0x0100
        /*0282*/ 	.byte	0x05
	.zero		1


	//   ....[26]....
        /*0284*/ 	.word	0x00000c80
        /*0288*/ 	.word	0x000000ff
        /*028c*/ 	.word	0x000000c8
        /*0290*/ 	.short	0x0100
        /*0292*/ 	.byte	0x05
	.zero		1


	//   ....[27]....
        /*0294*/ 	.word	0x00000c90
        /*0298*/ 	.word	0x000000ff
        /*029c*/ 	.word	0x000000d8
        /*02a0*/ 	.short	0x0100
        /*02a2*/ 	.byte	0x05
	.zero		1


	//   ....[28]....
        /*02a4*/ 	.word	0x00001570
        /*02a8*/ 	.word	0x00000003
        /*02ac*/ 	.word	0x000000d0
        /*02b0*/ 	.short	0x010a
        /*02b2*/ 	.byte	0xff
	.zero		1


	//   ....[29]....
        /*02b4*/ 	.word	0x000015a0
        /*02b8*/ 	.word	0x00000003
        /*02bc*/ 	.word	0x000000c0
        /*02c0*/ 	.short	0x0101
        /*02c2*/ 	.byte	0xff
	.zero		1


	//   ....[30]....
        /*02c4*/ 	.word	0x00001670
        /*02c8*/ 	.word	0x000000ff
        /*02cc*/ 	.word	0x00000020
        /*02d0*/ 	.short	0x010a
        /*02d2*/ 	.byte	0x08
	.zero		1


	//   ....[31]....
        /*02d4*/ 	.word	0x00001710
        /*02d8*/ 	.word	0x000000ff
        /*02dc*/ 	.word	0x00000020
        /*02e0*/ 	.short	0x010a
        /*02e2*/ 	.byte	0x21
	.zero		1


	//   ....[32]....
        /*02e4*/ 	.word	0x00001860
        /*02e8*/ 	.word	0x000000ff
        /*02ec*/ 	.word	0x00000020
        /*02f0*/ 	.short	0x010a
        /*02f2*/ 	.byte	0x08
	.zero		1


	//   ....[33]....
        /*02f4*/ 	.word	0x00001970
        /*02f8*/ 	.word	0x000000ff
        /*02fc*/ 	.word	0x00000058
        /*0300*/ 	.short	0x0101
        /*0302*/ 	.byte	0x04
	.zero		1


	//   ....[34]....
        /*0304*/ 	.word	0x00001990
        /*0308*/ 	.word	0x000000ff
        /*030c*/ 	.word	0x00000020
        /*0310*/ 	.short	0x010a
        /*0312*/ 	.byte	0x08
	.zero		1


	//   ....[35]....
        /*0314*/ 	.word	0x00001a10
        /*0318*/ 	.word	0x000000ff
        /*031c*/ 	.word	0x00000020
        /*0320*/ 	.short	0x010a
        /*0322*/ 	.byte	0x11
	.zero		1


	//   ....[36]....
        /*0324*/ 	.word	0x00001b60
        /*0328*/ 	.word	0x000000ff
        /*032c*/ 	.word	0x00000020
        /*0330*/ 	.short	0x010a
        /*0332*/ 	.byte	0x08
	.zero		1


	//   ....[37]....
        /*0334*/ 	.word	0x00001ca0
        /*0338*/ 	.word	0x00000002
        /*033c*/ 	.word	0x00000060
        /*0340*/ 	.short	0x010a
        /*0342*/ 	.byte	0xff
	.zero		1


	//   ....[38]....
        /*0344*/ 	.word	0x00001d60
        /*0348*/ 	.word	0x00000002
        /*034c*/ 	.word	0x00000000
        /*0350*/ 	.short	0x0101
        /*0352*/ 	.byte	0xff
	.zero		1


	//   ....[39]....
        /*0354*/ 	.word	0x000022c0
        /*0358*/ 	.word	0x000000ff
        /*035c*/ 	.word	0x00000000
        /*0360*/ 	.short	0x010a
        /*0362*/ 	.byte	0x05
	.zero		1


	//   ....[40]....
        /*0364*/ 	.word	0x00002350
        /*0368*/ 	.word	0x000000ff
        /*036c*/ 	.word	0x00000000
        /*0370*/ 	.short	0x010a
        /*0372*/ 	.byte	0x05
	.zero		1


	//   ....[41]....
        /*0374*/ 	.word	0x000023e0
        /*0378*/ 	.word	0x000000ff
        /*037c*/ 	.word	0x00000000
        /*0380*/ 	.short	0x010a
        /*0382*/ 	.byte	0x05
	.zero		1


	//   ....[42]....
        /*0384*/ 	.word	0x00002480
        /*0388*/ 	.word	0x00000000
        /*038c*/ 	.word	0x00000000
        /*0390*/ 	.short	0x010a
        /*0392*/ 	.byte	0xff
	.zero		1


	//   ....[43]....
        /*0394*/ 	.word	0x000025a0
        /*0398*/ 	.word	0x00000000
        /*039c*/ 	.word	0x000000c0
        /*03a0*/ 	.short	0x010a
        /*03a2*/ 	.byte	0xff
	.zero		1


	//   ....[44]....
        /*03a4*/ 	.word	0x00002600
        /*03a8*/ 	.word	0x00000004
        /*03ac*/ 	.word	0x00000000
        /*03b0*/ 	.short	0x0101
        /*03b2*/ 	.byte	0xff
	.zero		1


	//   ....[45]....
        /*03b4*/ 	.word	0x00002620
        /*03b8*/ 	.word	0x000000ff
        /*03bc*/ 	.word	0x00000070
        /*03c0*/ 	.short	0x010a
        /*03c2*/ 	.byte	0x05
	.zero		1


	//   ....[46]....
        /*03c4*/ 	.word	0x00002740
        /*03c8*/ 	.word	0x00000000
        /*03cc*/ 	.word	0x00000060
        /*03d0*/ 	.short	0x010a
        /*03d2*/ 	.byte	0xff
	.zero		1


	//   ....[47]....
        /*03d4*/ 	.word	0x00002850
        /*03d8*/ 	.word	0x00000000
        /*03dc*/ 	.word	0x00000000
        /*03e0*/ 	.short	0x0101
        /*03e2*/ 	.byte	0xff
	.zero		1


	//   ....[48]....
        /*03e4*/ 	.word	0x000028e0
        /*03e8*/ 	.word	0x000000ff
        /*03ec*/ 	.word	0x00000070
        /*03f0*/ 	.short	0x0106
        /*03f2*/ 	.byte	0x05
	.zero		1


	//   ....[49]....
        /*03f4*/ 	.word	0x00002900
        /*03f8*/ 	.word	0x000000ff
        /*03fc*/ 	.word	0x00000070
        /*0400*/ 	.short	0x010a
        /*0402*/ 	.byte	0x05
	.zero		1


	//   ....[50]....
        /*0404*/ 	.word	0x00002990
        /*0408*/ 	.word	0x000000ff
        /*040c*/ 	.word	0x00000070
        /*0410*/ 	.short	0x0106
        /*0412*/ 	.byte	0x04
	.zero		1


	//   ....[51]....
        /*0414*/ 	.word	0x000029d0
        /*0418*/ 	.word	0x00000000
        /*041c*/ 	.word	0x00000070
        /*0420*/ 	.short	0x010a
        /*0422*/ 	.byte	0xff
	.zero		1


	//   ....[52]....
        /*0424*/ 	.word	0x00002eb0
        /*0428*/ 	.word	0x00000000
        /*042c*/ 	.word	0x00000060
        /*0430*/ 	.short	0x010a
        /*0432*/ 	.byte	0xff
	.zero		1


	//   ....[53]....
        /*0434*/ 	.word	0x00002fb0
        /*0438*/ 	.word	0x00000003
        /*043c*/ 	.word	0x00000000
        /*0440*/ 	.short	0x0101
        /*0442*/ 	.byte	0xff
	.zero		1


	//   ....[54]....
        /*0444*/ 	.word	0x00002fc0
        /*0448*/ 	.word	0x000000ff
        /*044c*/ 	.word	0x00000000
        /*0450*/ 	.short	0x010a
        /*0452*/ 	.byte	0x04
	.zero		1


	//   ....[55]....
        /*0454*/ 	.word	0x00002fe0
        /*0458*/ 	.word	0x000000ff
        /*045c*/ 	.word	0x000000a0
        /*0460*/ 	.short	0x010a
        /*0462*/ 	.byte	0x09
	.zero		1


	//   ....[56]....
        /*0464*/ 	.word	0x000030c0
        /*0468*/ 	.word	0x000000ff
        /*046c*/ 	.word	0x00000000
        /*0470*/ 	.short	0x010a
        /*0472*/ 	.byte	0x07
	.zero		1


	//   ....[57]....
        /*0474*/ 	.word	0x000031f0
        /*0478*/ 	.word	0x000000ff
        /*047c*/ 	.word	0x00000000
        /*0480*/ 	.short	0x010a
        /*0482*/ 	.byte	0x04
	.zero		1


	//   ....[58]....
        /*0484*/ 	.word	0x000033a0
        /*0488*/ 	.word	0x000000ff
        /*048c*/ 	.word	0x00000000
        /*0490*/ 	.short	0x010a
        /*0492*/ 	.byte	0x05
	.zero		1


	//   ....[59]....
        /*0494*/ 	.word	0x00003430
        /*0498*/ 	.word	0x000000ff
        /*049c*/ 	.word	0x00000000
        /*04a0*/ 	.short	0x010a
        /*04a2*/ 	.byte	0x05
	.zero		1


	//   ....[60]....
        /*04a4*/ 	.word	0x000034c0
        /*04a8*/ 	.word	0x000000ff
        /*04ac*/ 	.word	0x00000000
        /*04b0*/ 	.short	0x010a
        /*04b2*/ 	.byte	0x05
	.zero		1


	//   ....[61]....
        /*04b4*/ 	.word	0x00003550
        /*04b8*/ 	.word	0x000000ff
        /*04bc*/ 	.word	0x00000000
        /*04c0*/ 	.short	0x010a
        /*04c2*/ 	.byte	0x07
	.zero		1


	//   ....[62]....
        /*04c4*/ 	.word	0x00003990
        /*04c8*/ 	.word	0x00000000
        /*04cc*/ 	.word	0x00000060
        /*04d0*/ 	.short	0x010a
        /*04d2*/ 	.byte	0xff
	.zero		1


	//   ....[63]....
        /*04d4*/ 	.word	0x00003a80
        /*04d8*/ 	.word	0x00000000
        /*04dc*/ 	.word	0x00000000
        /*04e0*/ 	.short	0x0101
        /*04e2*/ 	.byte	0xff
	.zero		1


	//   ....[64]....
        /*04e4*/ 	.word	0x00003da0
        /*04e8*/ 	.word	0x000000ff
        /*04ec*/ 	.word	0x00000058
        /*04f0*/ 	.short	0x010a
        /*04f2*/ 	.byte	0x06
	.zero		1


	//   ....[65]....
        /*04f4*/ 	.word	0x00003f20
        /*04f8*/ 	.word	0x000000ff
        /*04fc*/ 	.word	0x00000048
        /*0500*/ 	.short	0x010a
        /*0502*/ 	.byte	0x06
	.zero		1


	//   ....[66]....
        /*0504*/ 	.word	0x00004250
        /*0508*/ 	.word	0x000000ff
        /*050c*/ 	.word	0x00000040
        /*0510*/ 	.short	0x010b
        /*0512*/ 	.byte	0x06
	.zero		1


	//   ....[67]....
        /*0514*/ 	.word	0x00004270
        /*0518*/ 	.word	0x000000ff
        /*051c*/ 	.word	0x00000000
        /*0520*/ 	.short	0x0101
        /*0522*/ 	.byte	0x25
	.zero		1


	//   ....[68]....
        /*0524*/ 	.word	0x000042b0
        /*0528*/ 	.word	0x00000000
        /*052c*/ 	.word	0x00000048
        /*0530*/ 	.short	0x010a
        /*0532*/ 	.byte	0xff
	.zero		1


	//   ....[69]....
        /*0534*/ 	.word	0x00004620
        /*0538*/ 	.word	0x00000000
        /*053c*/ 	.word	0x00000060
        /*0540*/ 	.short	0x010a
        /*0542*/ 	.byte	0xff
	.zero		1


	//   ....[70]....
        /*0544*/ 	.word	0x00004730
        /*0548*/ 	.word	0x00000000
        /*054c*/ 	.word	0x00000000
        /*0550*/ 	.short	0x0101
        /*0552*/ 	.byte	0xff
	.zero		1


	//   ....[71]....
        /*0554*/ 	.word	0x000050d0
        /*0558*/ 	.word	0x000000ff
        /*055c*/ 	.word	0x00000040
        /*0560*/ 	.short	0x010a
        /*0562*/ 	.byte	0x2b
	.zero		1


	//   ....[72]....
        /*0564*/ 	.word	0x000050e0
        /*0568*/ 	.word	0x00000094
        /*056c*/ 	.word	0x00000080
        /*0570*/ 	.short	0x010a
        /*0572*/ 	.byte	0xff
	.zero		1


	//   ....[73]....
        /*0574*/ 	.word	0x00005270
        /*0578*/ 	.word	0x000000ff
        /*057c*/ 	.word	0x00000040
        /*0580*/ 	.short	0x010a
        /*0582*/ 	.byte	0x2b
	.zero		1


	//   ....[74]....
        /*0584*/ 	.word	0x00005370
        /*0588*/ 	.word	0x000000ff
        /*058c*/ 	.word	0x00000000
        /*0590*/ 	.short	0x0101
        /*0592*/ 	.byte	0x04
	.zero		1


	//   ....[75]....
        /*0594*/ 	.word	0x000053d0
        /*0598*/ 	.word	0x00000094
        /*059c*/ 	.word	0x00000080
        /*05a0*/ 	.short	0x010a
        /*05a2*/ 	.byte	0xff
	.zero		1


	//   ....[76]....
        /*05a4*/ 	.word	0x00005740
        /*05a8*/ 	.word	0x000000ff
        /*05ac*/ 	.word	0x00000000
        /*05b0*/ 	.short	0x0101
        /*05b2*/ 	.byte	0x05
	.zero		1


	//   ....[77]....
        /*05b4*/ 	.word	0x00006930
        /*05b8*/ 	.word	0x00000003
        /*05bc*/ 	.word	0x000000d0
        /*05c0*/ 	.short	0x010a
        /*05c2*/ 	.byte	0xff
	.zero		1


	//   ....[78]....
        /*05c4*/ 	.word	0x00006990
        /*05c8*/ 	.word	0x00000002
        /*05cc*/ 	.word	0x00000020
        /*05d0*/ 	.short	0x010a
        /*05d2*/ 	.byte	0xff
	.zero		1


	//   ....[79]....
        /*05d4*/ 	.word	0x000069f0
        /*05d8*/ 	.word	0x00000002
        /*05dc*/ 	.word	0x00000020
        /*05e0*/ 	.short	0x010a
        /*05e2*/ 	.byte	0xff
	.zero		1


	//   ....[80]....
        /*05e4*/ 	.word	0x00006a40
        /*05e8*/ 	.word	0x00000002
        /*05ec*/ 	.word	0x00000060
        /*05f0*/ 	.short	0x010a
        /*05f2*/ 	.byte	0xff
	.zero		1


	//   ....[81]....
        /*05f4*/ 	.word	0x00006aa0
        /*05f8*/ 	.word	0x00000000
        /*05fc*/ 	.word	0x00000000
        /*0600*/ 	.short	0x010a
        /*0602*/ 	.byte	0xff
	.zero		1


	//   ....[82]....
        /*0604*/ 	.word	0x00006b00
        /*0608*/ 	.word	0x00000000
        /*060c*/ 	.word	0x00000000
        /*0610*/ 	.short	0x010a
        /*0612*/ 	.byte	0xff
	.zero		1


	//   ....[83]....
        /*0614*/ 	.word	0x00006b60
        /*0618*/ 	.word	0x00000000
        /*061c*/ 	.word	0x00000000
        /*0620*/ 	.short	0x010a
        /*0622*/ 	.byte	0xff
	.zero		1


	//   ....[84]....
        /*0624*/ 	.word	0x00006bb0
        /*0628*/ 	.word	0x00000000
        /*062c*/ 	.word	0x000000c0
        /*0630*/ 	.short	0x010a
        /*0632*/ 	.byte	0xff
	.zero		1


	//   ....[85]....
        /*0634*/ 	.word	0x00006c10
        /*0638*/ 	.word	0x00000000
        /*063c*/ 	.word	0x00000070
        /*0640*/ 	.short	0x010a
        /*0642*/ 	.byte	0xff
	.zero		1


	//   ....[86]....
        /*0644*/ 	.word	0x00006c60
        /*0648*/ 	.word	0x00000000
        /*064c*/ 	.word	0x00000060
        /*0650*/ 	.short	0x010a
        /*0652*/ 	.byte	0xff
	.zero		1


	//   ....[87]....
        /*0654*/ 	.word	0x00006cc0
        /*0658*/ 	.word	0x00000000
        /*065c*/ 	.word	0x00000070
        /*0660*/ 	.short	0x010a
        /*0662*/ 	.byte	0xff
	.zero		1


	//   ....[88]....
        /*0664*/ 	.word	0x00006d10
        /*0668*/ 	.word	0x00000000
        /*066c*/ 	.word	0x00000060
        /*0670*/ 	.short	0x010a
        /*0672*/ 	.byte	0xff
	.zero		1


	//   ....[89]....
        /*0674*/ 	.word	0x00006d70
        /*0678*/ 	.word	0x00000003
        /*067c*/ 	.word	0x000000a0
        /*0680*/ 	.short	0x010a
        /*0682*/ 	.byte	0xff
	.zero		1


	//   ....[90]....
        /*0684*/ 	.word	0x00006dd0
        /*0688*/ 	.word	0x00000000
        /*068c*/ 	.word	0x00000000
        /*0690*/ 	.short	0x010a
        /*0692*/ 	.byte	0xff
	.zero		1


	//   ....[91]....
        /*0694*/ 	.word	0x00006e30
        /*0698*/ 	.word	0x00000000
        /*069c*/ 	.word	0x00000000
        /*06a0*/ 	.short	0x010a
        /*06a2*/ 	.byte	0xff
	.zero		1


	//   ....[92]....
        /*06a4*/ 	.word	0x00006e90
        /*06a8*/ 	.word	0x00000000
        /*06ac*/ 	.word	0x00000000
        /*06b0*/ 	.short	0x010a
        /*06b2*/ 	.byte	0xff
	.zero		1


	//   ....[93]....
        /*06b4*/ 	.word	0x00006ef0
        /*06b8*/ 	.word	0x00000000
        /*06bc*/ 	.word	0x00000000
        /*06c0*/ 	.short	0x010a
        /*06c2*/ 	.byte	0xff
	.zero		1


	//   ....[94]....
        /*06c4*/ 	.word	0x00006f50
        /*06c8*/ 	.word	0x00000000
        /*06cc*/ 	.word	0x00000000
        /*06d0*/ 	.short	0x010a
        /*06d2*/ 	.byte	0xff
	.zero		1


	//   ....[95]....
        /*06d4*/ 	.word	0x00006fa0
        /*06d8*/ 	.word	0x00000000
        /*06dc*/ 	.word	0x00000060
        /*06e0*/ 	.short	0x010a
        /*06e2*/ 	.byte	0xff
	.zero		1


	//   ....[96]....
        /*06e4*/ 	.word	0x00007000
        /*06e8*/ 	.word	0x00000000
        /*06ec*/ 	.word	0x00000058
        /*06f0*/ 	.short	0x010a
        /*06f2*/ 	.byte	0xff
	.zero		1


	//   ....[97]....
        /*06f4*/ 	.word	0x00007060
        /*06f8*/ 	.word	0x00000003
        /*06fc*/ 	.word	0x00000048
        /*0700*/ 	.short	0x010a
        /*0702*/ 	.byte	0xff
	.zero		1


	//   ....[98]....
        /*0704*/ 	.word	0x000070b0
        /*0708*/ 	.word	0x00000000
        /*070c*/ 	.word	0x00000060
        /*0710*/ 	.short	0x010a
        /*0712*/ 	.byte	0xff
	.zero		1


	//   ....[99]....
        /*0714*/ 	.word	0x00007110
        /*0718*/ 	.word	0x00000000
        /*071c*/ 	.word	0x00000040
        /*0720*/ 	.short	0x010a
        /*0722*/ 	.byte	0xff
	.zero		1


	//   ....[100]....
        /*0724*/ 	.word	0x00007160
        /*0728*/ 	.word	0x00000094
        /*072c*/ 	.word	0x00000080
        /*0730*/ 	.short	0x010a
        /*0732*/ 	.byte	0xff
	.zero		1


	//----- nvinfo : EIATTR_NUM_MBARRIERS
	.align		4
.L_47:
        /*0734*/ 	.byte	0x03, 0x38
        /*0736*/ 	.short	0x001c


	//----- nvinfo : EIATTR_EXIT_INSTR_OFFSETS
	.align		4
        /*0738*/ 	.byte	0x04, 0x1c
        /*073a*/ 	.short	(.L_49 - .L_48)


	//   ....[0]....
.L_48:
        /*073c*/ 	.word	0x000024b0


	//   ....[1]....
        /*0740*/ 	.word	0x000029a0


	//   ....[2]....
        /*0744*/ 	.word	0x00002a00


	//   ....[3]....
        /*0748*/ 	.word	0x000037b0


	//   ....[4]....
        /*074c*/ 	.word	0x000042e0


	//   ....[5]....
        /*0750*/ 	.word	0x00004320


	//   ....[6]....
        /*0754*/ 	.word	0x00006920


	//----- nvinfo : EIATTR_MAX_THREADS
	.align		4
.L_49:
        /*0758*/ 	.byte	0x04, 0x05
        /*075a*/ 	.short	(.L_51 - .L_50)
.L_50:
        /*075c*/ 	.word	0x00000100
        /*0760*/ 	.word	0x00000001
        /*0764*/ 	.word	0x00000001


	//----- nvinfo : EIATTR_CRS_STACK_SIZE
	.align		4
.L_51:
        /*0768*/ 	.byte	0x04, 0x1e
        /*076a*/ 	.short	(.L_53 - .L_52)
.L_52:
        /*076c*/ 	.word	0x00000000


	//----- nvinfo : EIATTR_CBANK_PARAM_SIZE
	.align		4
.L_53:
        /*0770*/ 	.byte	0x03, 0x19
        /*0772*/ 	.short	0x0800


	//----- nvinfo : EIATTR_PARAM_CBANK
	.align		4
        /*0774*/ 	.byte	0x04, 0x0a
        /*0776*/ 	.short	(.L_55 - .L_54)
	.align		4
.L_54:
        /*0778*/ 	.word	index@(.nv.constant0._ZN7cutlass13device_kernelINS_4gemm6kernel13GemmUniversalIN4cute5tupleIJiiiiEEENS1_10collective13CollectiveMmaINS1_35MainloopSm100TmaUmmaWarpSpecializedILi4ELi2ELi4ENS5_IJNS4_1CILi1EEESB_SB_EEEEENS5_IJNSA_ILi128EEENSA_ILi64EEENSA_ILi32EEEEEEaNS5_IJlSB_lEEEaSI_NS4_8TiledMMAINS4_8MMA_AtomIJNS4_15SM100_MMA_S8_SSIaaiLi128ELi64ELNS4_4UMMA5MajorE0ELSN_0ELNSM_8SaturateE0EEEEEENS4_6LayoutISC_NS5_IJNSA_ILi0EEESS_SS_EEEEENS5_IJNS4_10UnderscoreESV_SV_EEEEENS4_13SM90_TMA_LOADENS4_14ComposedLayoutINS4_7SwizzleILi1ELi4ELi3EEENS4_18smem_ptr_flag_bitsILi8EEENSR_INS5_IJNSA_ILi8EEESG_EEENS5_IJSG_SB_EEEEEEEvNS4_8identityESY_S18_vS19_EENS_8epilogue10collective18CollectiveEpilogueINS1B_23Sm100TmaWarpSpecializedILi1ELi1ELi64ELb0ELb0EEEJSH_NS5_IJNSR_ISE_SB_EENSR_ISF_SB_EEEEEaSI_aSI_NS1B_6fusion15FusionCallbacksIS1F_NS1J_17LinearCombinationIaiaiLNS_15FloatRoundStyleE2EEESH_S1I_JEEENS4_5SM1004TMEM4LOAD26SM100_TMEM_LOAD_32dp32b64xESY_NSZ_INS10_ILi2ELi4ELi3EEES13_NSR_INS5_IJS14_SF_EEENS5_IJSF_SB_EEEEEEENS4_39AutoVectorizingCopyWithAssumedAlignmentILi128EEENS4_14SM90_TMA_STOREES1X_S1Z_S1Z_EEEvvEEEEvNT_6ParamsE)
        /*077c*/ 	.short	0x0380
        /*077e*/ 	.short	0x0800


	//----- nvinfo : EIATTR_SW_WAR
	.align		4
.L_55:
        /*0780*/ 	.byte	0x04, 0x36
        /*0782*/ 	.short	(.L_57 - .L_56)
.L_56:
        /*0784*/ 	.word	0x00000008
.L_57:


//--------------------- .nv.callgraph             --------------------------
	.section	.nv.callgraph,"",@"SHT_CUDA_CALLGRAPH"
	.align	4
	.sectionentsize	8
	.align		4
        /*0000*/ 	.word	0x00000000
	.align		4
        /*0004*/ 	.word	0xffffffff
	.align		4
        /*0008*/ 	.word	index@(_ZN7cutlass13device_kernelINS_4gemm6kernel13GemmUniversalIN4cute5tupleIJiiiiEEENS1_10collective13CollectiveMmaINS1_35MainloopSm100TmaUmmaWarpSpecializedILi4ELi2ELi4ENS5_IJNS4_1CILi1EEESB_SB_EEEEENS5_IJNSA_ILi128EEENSA_ILi64EEENSA_ILi32EEEEEEaNS5_IJlSB_lEEEaSI_NS4_8TiledMMAINS4_8MMA_AtomIJNS4_15SM100_MMA_S8_SSIaaiLi128ELi64ELNS4_4UMMA5MajorE0ELSN_0ELNSM_8SaturateE0EEEEEENS4_6LayoutISC_NS5_IJNSA_ILi0EEESS_SS_EEEEENS5_IJNS4_10UnderscoreESV_SV_EEEEENS4_13SM90_TMA_LOADENS4_14ComposedLayoutINS4_7SwizzleILi1ELi4ELi3EEENS4_18smem_ptr_flag_bitsILi8EEENSR_INS5_IJNSA_ILi8EEESG_EEENS5_IJSG_SB_EEEEEEEvNS4_8identityESY_S18_vS19_EENS_8epilogue10collective18CollectiveEpilogueINS1B_23Sm100TmaWarpSpecializedILi1ELi1ELi64ELb0ELb0EEEJSH_NS5_IJNSR_ISE_SB_EENSR_ISF_SB_EEEEEaSI_aSI_NS1B_6fusion15FusionCallbacksIS1F_NS1J_17LinearCombinationIaiaiLNS_15FloatRoundStyleE2EEESH_S1I_JEEENS4_5SM1004TMEM4LOAD26SM100_TMEM_LOAD_32dp32b64xESY_NSZ_INS10_ILi2ELi4ELi3EEES13_NSR_INS5_IJS14_SF_EEENS5_IJSF_SB_EEEEEEENS4_39AutoVectorizingCopyWithAssumedAlignmentILi128EEENS4_14SM90_TMA_STOREES1X_S1Z_S1Z_EEEvvEEEEvNT_6ParamsE)
	.align		4
        /*000c*/ 	.word	index@(__assertfail)
	.align		4
        /*0010*/ 	.word	0x00000000
	.align		4
        /*0014*/ 	.word	0xfffffffe
	.align		4
        /*0018*/ 	.word	0x00000000
	.align		4
        /*001c*/ 	.word	0xfffffffd
	.align		4
        /*0020*/ 	.word	0x00000000
	.align		4
        /*0024*/ 	.word	0xfffffffc


//--------------------- .nv.constant4             --------------------------
	.section	.nv.constant4,"a",@progbits
	.align	8
	.align		8
.nv.constant4:
        /*0000*/ 	.dword	__assertfail
	.align		8
        /*0008*/ 	.dword	__unnamed_1
	.align		8
        /*0010*/ 	.dword	__unnamed_2
	.align		8
        /*0018*/ 	.dword	_ZN40_INTERNAL_b75ded71_4_k_cu_2b560c76_331574cuda3std3__45__cpo5beginE
	.align		8
        /*0020*/ 	.dword	_ZN40_INTERNAL_b75ded71_4_k_cu_2b560c76_331574cuda3std3__45__cpo3endE
	.align		8
        /*0028*/ 	.dword	_ZN40_INTERNAL_b75ded71_4_k_cu_2b560c76_331574cuda3std3__45__cpo6cbeginE
	.align		8
        /*0030*/ 	.dword	_ZN40_INTERNAL_b75ded71_4_k_cu_2b560c76_331574cuda3std3__45__cpo4cendE
	.align		8
        /*0038*/ 	.dword	_ZN40_INTERNAL_b75ded71_4_k_cu_2b560c76_331574cuda3std3__442_GLOBAL__N__b75ded71_4_k_cu_2b560c76_331576ignoreE
	.align		8
        /*0040*/ 	.dword	_ZN40_INTERNAL_b75ded71_4_k_cu_2b560c76_331574cuda3std3__419piecewise_constructE
	.align		8
        /*0048*/ 	.dword	_ZN40_INTERNAL_b75ded71_4_k_cu_2b560c76_331574cuda3std3__48in_placeE
	.align		8
        /*0050*/ 	.dword	_ZN40_INTERNAL_b75ded71_4_k_cu_2b560c76_331574cuda3std6ranges3__45__cpo4swapE
	.align		8
        /*0058*/ 	.dword	_ZN40_INTERNAL_b75ded71_4_k_cu_2b560c76_331574cuda3std6ranges3__45__cpo9iter_moveE
	.align		8
        /*0060*/ 	.dword	_ZN40_INTERNAL_b75ded71_4_k_cu_2b560c76_331574cute7productE
	.align		8
        /*0068*/ 	.dword	_ZN40_INTERNAL_b75ded71_4_k_cu_2b560c76_331574cute1_E
	.align		8
        /*0070*/ 	.dword	$str$25
	.align		8
        /*0078*/ 	.dword	$str$26
	.align		8
        /*0080*/ 	.dword	$str$27
	.align		8
        /*0088*/ 	.dword	$str$28


//--------------------- .text._ZN7cutlass13device_kernelINS_4gemm6kernel13GemmUniversalIN4cute5tupleIJiiiiEEENS1_10collective13CollectiveMmaINS1_35MainloopSm100TmaUmmaWarpSpecializedILi4ELi2ELi4ENS5_IJNS4_1CILi1EEESB_SB_EEEEENS5_IJNSA_ILi128EEENSA_ILi64EEENSA_ILi32EEEEEEaNS5_IJlSB_lEEEaSI_NS4_8TiledMMAINS4_8MMA_AtomIJNS4_15SM100_MMA_S8_SSIaaiLi128ELi64ELNS4_4UMMA5MajorE0ELSN_0ELNSM_8SaturateE0EEEEEENS4_6LayoutISC_NS5_IJNSA_ILi0EEESS_SS_EEEEENS5_IJNS4_10UnderscoreESV_SV_EEEEENS4_13SM90_TMA_LOADENS4_14ComposedLayoutINS4_7SwizzleILi1ELi4ELi3EEENS4_18smem_ptr_flag_bitsILi8EEENSR_INS5_IJNSA_ILi8EEESG_EEENS5_IJSG_SB_EEEEEEEvNS4_8identityESY_S18_vS19_EENS_8epilogue10collective18CollectiveEpilogueINS1B_23Sm100TmaWarpSpecializedILi1ELi1ELi64ELb0ELb0EEEJSH_NS5_IJNSR_ISE_SB_EENSR_ISF_SB_EEEEEaSI_aSI_NS1B_6fusion15FusionCallbacksIS1F_NS1J_17LinearCombinationIaiaiLNS_15FloatRoundStyleE2EEESH_S1I_JEEENS4_5SM1004TMEM4LOAD26SM100_TMEM_LOAD_32dp32b64xESY_NSZ_INS10_ILi2ELi4ELi3EEES13_NSR_INS5_IJS14_SF_EEENS5_IJSF_SB_EEEEEEENS4_39AutoVectorizingCopyWithAssumedAlignmentILi128EEENS4_14SM90_TMA_STOREES1X_S1Z_S1Z_EEEvvEEEEvNT_6ParamsE --------------------------
	.section	.text._ZN7cutlass13device_kernelINS_4gemm6kernel13GemmUniversalIN4cute5tupleIJiiiiEEENS1_10collective13CollectiveMmaINS1_35MainloopSm100TmaUmmaWarpSpecializedILi4ELi2ELi4ENS5_IJNS4_1CILi1EEESB_SB_EEEEENS5_IJNSA_ILi128EEENSA_ILi64EEENSA_ILi32EEEEEEaNS5_IJlSB_lEEEaSI_NS4_8TiledMMAINS4_8MMA_AtomIJNS4_15SM100_MMA_S8_SSIaaiLi128ELi64ELNS4_4UMMA5MajorE0ELSN_0ELNSM_8SaturateE0EEEEEENS4_6LayoutISC_NS5_IJNSA_ILi0EEESS_SS_EEEEENS5_IJNS4_10UnderscoreESV_SV_EEEEENS4_13SM90_TMA_LOADENS4_14ComposedLayoutINS4_7SwizzleILi1ELi4ELi3EEENS4_18smem_ptr_flag_bitsILi8EEENSR_INS5_IJNSA_ILi8EEESG_EEENS5_IJSG_SB_EEEEEEEvNS4_8identityESY_S18_vS19_EENS_8epilogue10collective18CollectiveEpilogueINS1B_23Sm100TmaWarpSpecializedILi1ELi1ELi64ELb0ELb0EEEJSH_NS5_IJNSR_ISE_SB_EENSR_ISF_SB_EEEEEaSI_aSI_NS1B_6fusion15FusionCallbacksIS1F_NS1J_17LinearCombinationIaiaiLNS_15FloatRoundStyleE2EEESH_S1I_JEEENS4_5SM1004TMEM4LOAD26SM100_TMEM_LOAD_32dp32b64xESY_NSZ_INS10_ILi2ELi4ELi3EEES13_NSR_INS5_IJS14_SF_EEENS5_IJSF_SB_EEEEEEENS4_39AutoVectorizingCopyWithAssumedAlignmentILi128EEENS4_14SM90_TMA_STOREES1X_S1Z_S1Z_EEEvvEEEEvNT_6ParamsE,"ax",@progbits
	.align	128
.text._ZN7cutlass13device_kernelINS_4gemm6kernel13GemmUniversalIN4cute5tupleIJiiiiEEENS1_10collective13CollectiveMmaINS1_35MainloopSm100TmaUmmaWarpSpecializedILi4ELi2ELi4ENS5_IJNS4_1CILi1EEESB_SB_EEEEENS5_IJNSA_ILi128EEENSA_ILi64EEENSA_ILi32EEEEEEaNS5_IJlSB_lEEEaSI_NS4_8TiledMMAINS4_8MMA_AtomIJNS4_15SM100_MMA_S8_SSIaaiLi128ELi64ELNS4_4UMMA5MajorE0ELSN_0ELNSM_8SaturateE0EEEEEENS4_6LayoutISC_NS5_IJNSA_ILi0EEESS_SS_EEEEENS5_IJNS4_10UnderscoreESV_SV_EEEEENS4_13SM90_TMA_LOADENS4_14ComposedLayoutINS4_7SwizzleILi1ELi4ELi3EEENS4_18smem_ptr_flag_bitsILi8EEENSR_INS5_IJNSA_ILi8EEESG_EEENS5_IJSG_SB_EEEEEEEvNS4_8identityESY_S18_vS19_EENS_8epilogue10collective18CollectiveEpilogueINS1B_23Sm100TmaWarpSpecializedILi1ELi1ELi64ELb0ELb0EEEJSH_NS5_IJNSR_ISE_SB_EENSR_ISF_SB_EEEEEaSI_aSI_NS1B_6fusion15FusionCallbacksIS1F_NS1J_17LinearCombinationIaiaiLNS_15FloatRoundStyleE2EEESH_S1I_JEEENS4_5SM1004TMEM4LOAD26SM100_TMEM_LOAD_32dp32b64xESY_NSZ_INS10_ILi2ELi4ELi3EEES13_NSR_INS5_IJS14_SF_EEENS5_IJSF_SB_EEEEEEENS4_39AutoVectorizingCopyWithAssumedAlignmentILi128EEENS4_14SM90_TMA_STOREES1X_S1Z_S1Z_EEEvvEEEEvNT_6ParamsE:
        .type           _ZN7cutlass13device_kernelINS_4gemm6kernel13GemmUniversalIN4cute5tupleIJiiiiEEENS1_10collective13CollectiveMmaINS1_35MainloopSm100TmaUmmaWarpSpecializedILi4ELi2ELi4ENS5_IJNS4_1CILi1EEESB_SB_EEEEENS5_IJNSA_ILi128EEENSA_ILi64EEENSA_ILi32EEEEEEaNS5_IJlSB_lEEEaSI_NS4_8TiledMMAINS4_8MMA_AtomIJNS4_15SM100_MMA_S8_SSIaaiLi128ELi64ELNS4_4UMMA5MajorE0ELSN_0ELNSM_8SaturateE0EEEEEENS4_6LayoutISC_NS5_IJNSA_ILi0EEESS_SS_EEEEENS5_IJNS4_10UnderscoreESV_SV_EEEEENS4_13SM90_TMA_LOADENS4_14ComposedLayoutINS4_7SwizzleILi1ELi4ELi3EEENS4_18smem_ptr_flag_bitsILi8EEENSR_INS5_IJNSA_ILi8EEESG_EEENS5_IJSG_SB_EEEEEEEvNS4_8identityESY_S18_vS19_EENS_8epilogue10collective18CollectiveEpilogueINS1B_23Sm100TmaWarpSpecializedILi1ELi1ELi64ELb0ELb0EEEJSH_NS5_IJNSR_ISE_SB_EENSR_ISF_SB_EEEEEaSI_aSI_NS1B_6fusion15FusionCallbacksIS1F_NS1J_17LinearCombinationIaiaiLNS_15FloatRoundStyleE2EEESH_S1I_JEEENS4_5SM1004TMEM4LOAD26SM100_TMEM_LOAD_32dp32b64xESY_NSZ_INS10_ILi2ELi4ELi3EEES13_NSR_INS5_IJS14_SF_EEENS5_IJSF_SB_EEEEEEENS4_39AutoVectorizingCopyWithAssumedAlignmentILi128EEENS4_14SM90_TMA_STOREES1X_S1Z_S1Z_EEEvvEEEEvNT_6ParamsE,@function
        .size           _ZN7cutlass13device_kernelINS_4gemm6kernel13GemmUniversalIN4cute5tupleIJiiiiEEENS1_10collective13CollectiveMmaINS1_35MainloopSm100TmaUmmaWarpSpecializedILi4ELi2ELi4ENS5_IJNS4_1CILi1EEESB_SB_EEEEENS5_IJNSA_ILi128EEENSA_ILi64EEENSA_ILi32EEEEEEaNS5_IJlSB_lEEEaSI_NS4_8TiledMMAINS4_8MMA_AtomIJNS4_15SM100_MMA_S8_SSIaaiLi128ELi64ELNS4_4UMMA5MajorE0ELSN_0ELNSM_8SaturateE0EEEEEENS4_6LayoutISC_NS5_IJNSA_ILi0EEESS_SS_EEEEENS5_IJNS4_10UnderscoreESV_SV_EEEEENS4_13SM90_TMA_LOADENS4_14ComposedLayoutINS4_7SwizzleILi1ELi4ELi3EEENS4_18smem_ptr_flag_bitsILi8EEENSR_INS5_IJNSA_ILi8EEESG_EEENS5_IJSG_SB_EEEEEEEvNS4_8identityESY_S18_vS19_EENS_8epilogue10collective18CollectiveEpilogueINS1B_23Sm100TmaWarpSpecializedILi1ELi1ELi64ELb0ELb0EEEJSH_NS5_IJNSR_ISE_SB_EENSR_ISF_SB_EEEEEaSI_aSI_NS1B_6fusion15FusionCallbacksIS1F_NS1J_17LinearCombinationIaiaiLNS_15FloatRoundStyleE2EEESH_S1I_JEEENS4_5SM1004TMEM4LOAD26SM100_TMEM_LOAD_32dp32b64xESY_NSZ_INS10_ILi2ELi4ELi3EEES13_NSR_INS5_IJS14_SF_EEENS5_IJSF_SB_EEEEEEENS4_39AutoVectorizingCopyWithAssumedAlignmentILi128EEENS4_14SM90_TMA_STOREES1X_S1Z_S1Z_EEEvvEEEEvNT_6ParamsE,(.L_x_128 - _ZN7cutlass13device_kernelINS_4gemm6kernel13GemmUniversalIN4cute5tupleIJiiiiEEENS1_10collective13CollectiveMmaINS1_35MainloopSm100TmaUmmaWarpSpecializedILi4ELi2ELi4ENS5_IJNS4_1CILi1EEESB_SB_EEEEENS5_IJNSA_ILi128EEENSA_ILi64EEENSA_ILi32EEEEEEaNS5_IJlSB_lEEEaSI_NS4_8TiledMMAINS4_8MMA_AtomIJNS4_15SM100_MMA_S8_SSIaaiLi128ELi64ELNS4_4UMMA5MajorE0ELSN_0ELNSM_8SaturateE0EEEEEENS4_6LayoutISC_NS5_IJNSA_ILi0EEESS_SS_EEEEENS5_IJNS4_10UnderscoreESV_SV_EEEEENS4_13SM90_TMA_LOADENS4_14ComposedLayoutINS4_7SwizzleILi1ELi4ELi3EEENS4_18smem_ptr_flag_bitsILi8EEENSR_INS5_IJNSA_ILi8EEESG_EEENS5_IJSG_SB_EEEEEEEvNS4_8identityESY_S18_vS19_EENS_8epilogue10collective18CollectiveEpilogueINS1B_23Sm100TmaWarpSpecializedILi1ELi1ELi64ELb0ELb0EEEJSH_NS5_IJNSR_ISE_SB_EENSR_ISF_SB_EEEEEaSI_aSI_NS1B_6fusion15FusionCallbacksIS1F_NS1J_17LinearCombinationIaiaiLNS_15FloatRoundStyleE2EEESH_S1I_JEEENS4_5SM1004TMEM4LOAD26SM100_TMEM_LOAD_32dp32b64xESY_NSZ_INS10_ILi2ELi4ELi3EEES13_NSR_INS5_IJS14_SF_EEENS5_IJSF_SB_EEEEEEENS4_39AutoVectorizingCopyWithAssumedAlignmentILi128EEENS4_14SM90_TMA_STOREES1X_S1Z_S1Z_EEEvvEEEEvNT_6ParamsE)
        .other          _ZN7cutlass13device_kernelINS_4gemm6kernel13GemmUniversalIN4cute5tupleIJiiiiEEENS1_10collective13CollectiveMmaINS1_35MainloopSm100TmaUmmaWarpSpecializedILi4ELi2ELi4ENS5_IJNS4_1CILi1EEESB_SB_EEEEENS5_IJNSA_ILi128EEENSA_ILi64EEENSA_ILi32EEEEEEaNS5_IJlSB_lEEEaSI_NS4_8TiledMMAINS4_8MMA_AtomIJNS4_15SM100_MMA_S8_SSIaaiLi128ELi64ELNS4_4UMMA5MajorE0ELSN_0ELNSM_8SaturateE0EEEEEENS4_6LayoutISC_NS5_IJNSA_ILi0EEESS_SS_EEEEENS5_IJNS4_10UnderscoreESV_SV_EEEEENS4_13SM90_TMA_LOADENS4_14ComposedLayoutINS4_7SwizzleILi1ELi4ELi3EEENS4_18smem_ptr_flag_bitsILi8EEENSR_INS5_IJNSA_ILi8EEESG_EEENS5_IJSG_SB_EEEEEEEvNS4_8identityESY_S18_vS19_EENS_8epilogue10collective18CollectiveEpilogueINS1B_23Sm100TmaWarpSpecializedILi1ELi1ELi64ELb0ELb0EEEJSH_NS5_IJNSR_ISE_SB_EENSR_ISF_SB_EEEEEaSI_aSI_NS1B_6fusion15FusionCallbacksIS1F_NS1J_17LinearCombinationIaiaiLNS_15FloatRoundStyleE2EEESH_S1I_JEEENS4_5SM1004TMEM4LOAD26SM100_TMEM_LOAD_32dp32b64xESY_NSZ_INS10_ILi2ELi4ELi3EEES13_NSR_INS5_IJS14_SF_EEENS5_IJSF_SB_EEEEEEENS4_39AutoVectorizingCopyWithAssumedAlignmentILi128EEENS4_14SM90_TMA_STOREES1X_S1Z_S1Z_EEEvvEEEEvNT_6ParamsE,@"STO_CUDA_ENTRY STV_DEFAULT"
_ZN7cutlass13device_kernelINS_4gemm6kernel13GemmUniversalIN4cute5tupleIJiiiiEEENS1_10collective13CollectiveMmaINS1_35MainloopSm100TmaUmmaWarpSpecializedILi4ELi2ELi4ENS5_IJNS4_1CILi1EEESB_SB_EEEEENS5_IJNSA_ILi128EEENSA_ILi64EEENSA_ILi32EEEEEEaNS5_IJlSB_lEEEaSI_NS4_8TiledMMAINS4_8MMA_AtomIJNS4_15SM100_MMA_S8_SSIaaiLi128ELi64ELNS4_4UMMA5MajorE0ELSN_0ELNSM_8SaturateE0EEEEEENS4_6LayoutISC_NS5_IJNSA_ILi0EEESS_SS_EEEEENS5_IJNS4_10UnderscoreESV_SV_EEEEENS4_13SM90_TMA_LOADENS4_14ComposedLayoutINS4_7SwizzleILi1ELi4ELi3EEENS4_18smem_ptr_flag_bitsILi8EEENSR_INS5_IJNSA_ILi8EEESG_EEENS5_IJSG_SB_EEEEEEEvNS4_8identityESY_S18_vS19_EENS_8epilogue10collective18CollectiveEpilogueINS1B_23Sm100TmaWarpSpecializedILi1ELi1ELi64ELb0ELb0EEEJSH_NS5_IJNSR_ISE_SB_EENSR_ISF_SB_EEEEEaSI_aSI_NS1B_6fusion15FusionCallbacksIS1F_NS1J_17LinearCombinationIaiaiLNS_15FloatRoundStyleE2EEESH_S1I_JEEENS4_5SM1004TMEM4LOAD26SM100_TMEM_LOAD_32dp32b64xESY_NSZ_INS10_ILi2ELi4ELi3EEES13_NSR_INS5_IJS14_SF_EEENS5_IJSF_SB_EEEEEEENS4_39AutoVectorizingCopyWithAssumedAlignmentILi128EEENS4_14SM90_TMA_STOREES1X_S1Z_S1Z_EEEvvEEEEvNT_6ParamsE:
[----:B------:R-:W1:Y:S01]  /*0000*/  LDC R1, c[0x0][0x37c] ;  /* 0x0000df00ff017b82 */ /* 0x000e620000000800 */
[----:B------:R-:W2:Y:S01]  /*0010*/  S2R R176, SR_TID.X ;  /* 0x0000000000b07919 */ /* 0x000ea20000002100 */
[----:B------:R-:W3:Y:S01]  /*0020*/  LDCU.64 UR4, c[0x0][0x890] ;  /* 0x00011200ff0477ac */ /* 0x000ee20008000a00 */
[----:B------:R-:W-:Y:S02]  /*0030*/  PRMT R168, RZ, 0x7610, R168 ;  /* 0x00007610ffa87816 */ /* 0x000fe400000000a8 */
[----:B------:R-:W-:Y:S01]  /*0040*/  ELECT P5, URZ, PT ;  /* 0x0000000000ff782f */ /* 0x000fe200038a0000 */
[----:B------:R-:W4:Y:S01]  /*0050*/  LDCU.64 UR40, c[0x0][0x358] ;  /* 0x00006b00ff2877ac */ /* 0x000f220008000a00 */
[----:B---3--:R-:W-:-:S04]  /*0060*/  UISETP.NE.U32.AND UP0, UPT, UR4, URZ, UPT ;  /* 0x000000ff0400728c */ /* 0x008fc8000bf05070 */
[----:B------:R-:W-:Y:S01]  /*0070*/  UISETP.NE.AND.EX UP0, UPT, UR5, URZ, UPT, UP0 ;  /* 0x000000ff0500728c */ /* 0x000fe2000bf05300 */
[----:B--2---:R-:W-:-:S05]  /*0080*/  SHF.R.U32.HI R181, RZ, 0x5, R176 ;  /* 0x00000005ffb57819 */ /* 0x004fca00000116b0 */
[----:B------:R-:W2:Y:S02]  /*0090*/  SHFL.IDX PT, R0, R181, RZ, 0x1f ;  /* 0x00001fffb5007589 */ /* 0x000ea400000e0000 */
[----:B--2---:R-:W-:Y:S01]  /*00a0*/  R2UR UR8, R0 ;  /* 0x00000000000872ca */ /* 0x004fe200000e0000 */
[----:B-1--4-:R-:W-:-:S14]  /*00b0*/  BRA.U UP0, `(.L_x_0) ;  /* 0x00000001002c7547 */ /* 0x012fdc000b800000 */
[----:B------:R-:W1:Y:S02]  /*00c0*/  LDCU.64 UR6, c[0x0][0x888] ;  /* 0x00011100ff0677ac */ /* 0x000e640008000a00 */
[----:B-1----:R-:W-:-:S04]  /*00d0*/  UISETP.NE.U32.AND UP0, UPT, UR6, URZ, UPT ;  /* 0x000000ff0600728c */ /* 0x002fc8000bf05070 */
[----:B------:R-:W-:-:S09]  /*00e0*/  UISETP.NE.AND.EX UP0, UPT, UR7, URZ, UPT, UP0 ;  /* 0x000000ff0700728c */ /* 0x000fd2000bf05300 */
[----:B------:R-:W-:Y:S05]  /*00f0*/  BRA.U !UP0, `(.L_x_1) ;  /* 0x0000000108107547 */ /* 0x000fea000b800000 */
[----:B------:R-:W1:Y:S02]  /*0100*/  LDC.64 R80, c[0x0][0x888] ;  /* 0x00022200ff507b82 */ /* 0x000e640000000a00 */
[----:B-1----:R1:W5:Y:S01]  /*0110*/  LDG.E R80, desc[UR40][R80.64] ;  /* 0x0000002850507981 */ /* 0x002362000c1e1900 */
[----:B------:R-:W-:Y:S01]  /*0120*/  HFMA2 R168, -RZ, RZ, 0, 5.9604644775390625e-08 ;  /* 0x00000001ffa87431 */ /* 0x000fe200000001ff */
[----:B------:R-:W-:Y:S05]  /*0130*/  BRA `(.L_x_0) ;  /* 0x00000000000c7947 */ /* 0x000fea0003800000 */
.L_x_1:
[----:B------:R-:W1:Y:S01]  /*0140*/  LDCU UR6, c[0x0][0x880] ;  /* 0x00011000ff0677ac */ /* 0x000e620008000800 */
[----:B------:R-:W-:Y:S01]  /*0150*/  HFMA2 R168, -RZ, RZ, 0, 5.9604644775390625e-08 ;  /* 0x00000001ffa87431 */ /* 0x000fe200000001ff */
[----:B-1----:R-:W-:-:S07]  /*0160*/  MOV R80, UR6 ;  /* 0x0000000600507c02 */ /* 0x002fce0008000f00 */
.L_x_0:
[----:B------:R-:W2:Y:S02]  /*0170*/  LDCU.64 UR6, c[0x0][0x8b0] ;  /* 0x00011600ff0677ac */ /* 0x000ea40008000a00 */
[----:B--2---:R-:W-:-:S04]  /*0180*/  UISETP.NE.U32.AND UP0, UPT, UR6, URZ, UPT ;  /* 0x000000ff0600728c */ /* 0x004fc8000bf05070 */
[----:B------:R-:W-:-:S09]  /*0190*/  UISETP.NE.AND.EX UP0, UPT, UR7, URZ, UPT, UP0 ;  /* 0x000000ff0700728c */ /* 0x000fd2000bf05300 */
[----:B------:R-:W-:Y:S05]  /*01a0*/  BRA.U UP0, `(.L_x_2) ;  /* 0x0000000100247547 */ /* 0x000fea000b800000 */
[----:B------:R-:W2:Y:S02]  /*01b0*/  LDCU.64 UR6, c[0x0][0x8a8] ;  /* 0x00011500ff0677ac */ /* 0x000ea40008000a00 */
[----:B--2---:R-:W-:-:S04]  /*01c0*/  UISETP.NE.U32.AND UP0, UPT, UR6, URZ, UPT ;  /* 0x000000ff0600728c */ /* 0x004fc8000bf05070 */
[----:B------:R-:W-:-:S09]  /*01d0*/  UISETP.NE.AND.EX UP0, UPT, UR7, URZ, UPT, UP0 ;  /* 0x000000ff0700728c */ /* 0x000fd2000bf05300 */
[----:B------:R-:W-:Y:S05]  /*01e0*/  BRA.U !UP0, `(.L_x_3) ;  /* 0x00000001080c7547 */ /* 0x000fea000b800000 */
[----:B------:R-:W2:Y:S02]  /*01f0*/  LDC.64 R78, c[0x0][0x8a8] ;  /* 0x00022a00ff4e7b82 */ /* 0x000ea40000000a00 */
[----:B--2---:R2:W5:Y:S01]  /*0200*/  LDG.E R78, desc[UR40][R78.64] ;  /* 0x000000284e4e7981 */ /* 0x004562000c1e1900 */
[----:B------:R-:W-:Y:S05]  /*0210*/  BRA `(.L_x_2) ;  /* 0x0000000000087947 */ /* 0x000fea0003800000 */
.L_x_3:
[----:B------:R-:W2:Y:S02]  /*0220*/  LDCU UR6, c[0x0][0x8a0] ;  /* 0x00011400ff0677ac */ /* 0x000ea40008000800 */
[----:B--2---:R-:W-:Y:S02]  /*0230*/  MOV R78, UR6 ;  /* 0x00000006004e7c02 */ /* 0x004fe40008000f00 */
.L_x_2:
[----:B------:R-:W-:Y:S01]  /*0240*/  IMAD.U32 R0, RZ, RZ, UR8 ;  /* 0x00000008ff007e24 */ /* 0x000fe2000f8e00ff */
[----:B------:R-:W-:Y:S04]  /*0250*/  BSSY.RECONVERGENT B0, `(.L_x_4) ;  /* 0x000000c000007945 */ /* 0x000fe80003800200 */
[C---:B------:R-:W-:Y:S02]  /*0260*/  ISETP.NE.OR P1, PT, R0.reuse, 0x1, !P5 ;  /* 0x000000010000780c */ /* 0x040fe40006f25670 */
[----:B------:R-:W-:-:S11]  /*0270*/  ISETP.NE.OR P0, PT, R0, 0x3, !P5 ;  /* 0x000000030000780c */ /* 0x000fd60006f05670 */
[----:B------:R-:W-:Y:S05]  /*0280*/  @P1 BRA `(.L_x_5) ;  /* 0x0000000000201947 */ /* 0x000fea0003800000 */
[----:B------:R-:W3:Y:S02]  /*0290*/  LDCU.64 UR6, c[0x0][0x348] ;  /* 0x00006900ff0677ac */ /* 0x000ee40008000a00 */
[----:B---3--:R-:W-:Y:S02]  /*02a0*/  UIADD3 UR10, UP1, UPT, UR6, 0x80, URZ ;  /* 0x00000080060a7890 */ /* 0x008fe4000ff3e0ff */
[----:B------:R-:W-:Y:S02]  /*02b0*/  UIADD3 UR6, UP0, UPT, UR6, 0x180, URZ ;  /* 0x0000018006067890 */ /* 0x000fe4000ff1e0ff */
[----:B------:R-:W-:Y:S02]  /*02c0*/  UIADD3.X UR11, UPT, UPT, URZ, UR7, URZ, UP1, !UPT ;  /* 0x00000007ff0b7290 */ /* 0x000fe40008ffe4ff */
[----:B------:R-:W-:-:S07]  /*02d0*/  UIADD3.X UR7, UPT, UPT, URZ, UR7, URZ, UP0, !UPT ;  /* 0x00000007ff077290 */ /* 0x000fce00087fe4ff */
[----:B------:R3:W-:Y:S02]  /*02e0*/  UTMACCTL.PF [UR10] ;  /* 0x000000000a0079b9 */ /* 0x0007e40008040000 */
[----:B------:R3:W-:Y:S02]  /*02f0*/  UTMACCTL.PF [UR6] ;  /* 0x00000000060079b9 */ /* 0x0007e40008040000 */
[----:B---3--:R-:W-:Y:S01]  /*0300*/  NOP ;  /* 0x0000000000007918 */ /* 0x008fe20000000000 */
.L_x_5:
[----:B------:R-:W-:Y:S05]  /*0310*/  BSYNC.RECONVERGENT B0 ;  /* 0x0000000000007941 */ /* 0x000fea0003800200 */
.L_x_4:
[----:B------:R-:W-:Y:S04]  /*0320*/  BSSY.RECONVERGENT B0, `(.L_x_6) ;  /* 0x000000a000007945 */ /* 0x000fe80003800200 */
        /* <DEDUP_REMOVED lines=9> */
.L_x_7:
[----:B------:R-:W-:Y:S05]  /*03c0*/  BSYNC.RECONVERGENT B0 ;  /* 0x0000000000007941 */ /* 0x000fea0003800200 */
.L_x_6:
[----:B------:R-:W3:Y:S01]  /*03d0*/  LDCU.64 UR6, c[0x0][0x888] ;  /* 0x00011100ff0677ac */ /* 0x000ee20008000a00 */
[----:B------:R-:W-:Y:S02]  /*03e0*/  UISETP.EQ.U32.AND UP1, UPT, UR4, URZ, UPT ;  /* 0x000000ff0400728c */ /* 0x000fe4000bf22070 */
[----:B------:R-:W-:Y:S02]  /*03f0*/  UPLOP3.LUT UP2, UPT, UPT, UPT, UPT, 0x80, 0x8 ;  /* 0x000000000008789c */ /* 0x000fe40003f4f070 */
[----:B---3--:R-:W-:-:S04]  /*0400*/  UISETP.NE.U32.AND UP0, UPT, UR6, URZ, UPT ;  /* 0x000000ff0600728c */ /* 0x008fc8000bf05070 */
[----:B------:R-:W-:-:S04]  /*0410*/  UISETP.NE.AND.EX UP0, UPT, UR7, URZ, UPT, UP0 ;  /* 0x000000ff0700728c */ /* 0x000fc8000bf05300 */
[----:B------:R-:W-:-:S04]  /*0420*/  UISETP.EQ.OR.EX UP3, UPT, UR5, URZ, !UP0, UP1 ;  /* 0x000000ff0500728c */ /* 0x000fc8000c762710 */
[----:B------:R-:W-:-:S05]  /*0430*/  UP2UR UR44, UPR, URZ, 0x8 ;  /* 0x00000008ff2c7883 */ /* 0x000fca0008000000 */
[----:B------:R-:W-:Y:S07]  /*0440*/  BRA.U !UP3, `(.L_x_8) ;  /* 0x000000010b207547 */ /* 0x000fee000b800000 */
[----:B-----5:R-:W-:Y:S01]  /*0450*/  R2UR UR6, R80 ;  /* 0x00000000500672ca */ /* 0x020fe200000e0000 */
[----:B------:R-:W-:Y:S02]  /*0460*/  UISETP.NE.U32.AND UP2, UPT, UR4, URZ, UPT ;  /* 0x000000ff0400728c */ /* 0x000fe4000bf45070 */
[----:B------:R-:W-:Y:S02]  /*0470*/  USEL UR4, URZ, 0xffffffff, UP0 ;  /* 0xffffffffff047887 */ /* 0x000fe40008000000 */
[----:B------:R-:W-:-:S08]  /*0480*/  UISETP.NE.AND.EX UP2, UPT, UR5, URZ, UPT, UP2 ;  /* 0x000000ff0500728c */ /* 0x000fd0000bf45320 */
[----:B------:R-:W-:-:S04]  /*0490*/  UISETP.NE.AND UP1, UPT, UR6, URZ, UPT ;  /* 0x000000ff0600728c */ /* 0x000fc8000bf25270 */
[----:B------:R-:W-:-:S04]  /*04a0*/  @!UP2 USEL UR4, URZ, 0xffffffff, UP1 ;  /* 0xffffffffff04a887 */ /* 0x000fc80008800000 */
[----:B------:R-:W-:-:S04]  /*04b0*/  ULOP3.LUT UR4, UR4, 0x1, URZ, 0xc0, !UPT ;  /* 0x0000000104047892 */ /* 0x000fc8000f8ec0ff */
[----:B------:R-:W-:-:S11]  /*04c0*/  UISETP.NE.U32.AND UP2, UPT, UR4, 0x1, UPT ;  /* 0x000000010400788c */ /* 0x000fd6000bf45070 */
.L_x_8:
[----:B------:R-:W3:Y:S01]  /*04d0*/  SHFL.IDX PT, R2, R181, RZ, 0x1f ;  /* 0x00001fffb5027589 */ /* 0x000ee200000e0000 */
[----:B------:R-:W-:-:S04]  /*04e0*/  UISETP.NE.AND UP1, UPT, UR8, 0x2, UPT ;  /* 0x000000020800788c */ /* 0x000fc8000bf25270 */
[----:B------:R-:W-:Y:S01]  /*04f0*/  USEL UR13, URZ, 0x1, UP1 ;  /* 0x00000001ff0d7887 */ /* 0x000fe20008800000 */
[----:B---3--:R-:W-:-:S13]  /*0500*/  ISETP.NE.AND P0, PT, R2, RZ, PT ;  /* 0x000000ff0200720c */ /* 0x008fda0003f05270 */
[----:B------:R-:W-:Y:S05]  /*0510*/  @P0 BRA `(.L_x_9) ;  /* 0x0000000000480947 */ /* 0x000fea0003800000 */
[----:B------:R-:W3:Y:S01]  /*0520*/  S2UR UR5, SR_CgaCtaId ;  /* 0x00000000000579c3 */ /* 0x000ee20000008800 */
[----:B------:R-:W-:Y:S01]  /*0530*/  UMOV UR6, 0x400 ;  /* 0x0000040000067882 */ /* 0x000fe20000000000 */
[----:B------:R-:W-:Y:S01]  /*0540*/  UMOV UR4, 0x1 ;  /* 0x0000000100047882 */ /* 0x000fe20000000000 */
[----:B------:R-:W-:Y:S01]  /*0550*/  ELECT P0, URZ, PT ;  /* 0x0000000000ff782f */ /* 0x000fe20003800000 */
[----:B---3--:R-:W-:Y:S02]  /*0560*/  ULEA UR5, UR5, UR6, 0x18 ;  /* 0x0000000605057291 */ /* 0x008fe4000f8ec0ff */
[----:B------:R-:W-:-:S04]  /*0570*/  UIADD3 UR6, UPT, UPT, -UR4, 0x100000, URZ ;  /* 0x0010000004067890 */ /* 0x000fc8000fffe1ff */
[----:B------:R-:W-:Y:S02]  /*0580*/  USHF.L.U32 UR7, UR6, 0xb, URZ ;  /* 0x0000000b06077899 */ /* 0x000fe400080006ff */
[----:B------:R-:W-:Y:S01]  /*0590*/  USHF.L.U32 UR6, UR6, 0x1, URZ ;  /* 0x0000000106067899 */ /* 0x000fe200080006ff */
[----:B------:R-:W3:Y:S11]  /*05a0*/  FENCE.VIEW.ASYNC.S ;  /* 0x00000000000073c6 */ /* 0x000ef60000000000 */
[----:B---3--:R3:W4:Y:S01]  /*05b0*/  SYNCS.EXCH.64 URZ, [UR5], UR6 ;  /* 0x0000000605ff75b2 */ /* 0x0087220008000100 */
[----:B------:R3:W1:Y:S01]  /*05c0*/  SYNCS.EXCH.64 URZ, [UR5+0x20], UR6 ;  /* 0x0000200605ff75b2 */ /* 0x0006620008000100 */
[----:B------:R3:W1:Y:S01]  /*05d0*/  SYNCS.EXCH.64 URZ, [UR5+0x8], UR6 ;  /* 0x0000080605ff75b2 */ /* 0x0006620008000100 */
[----:B------:R3:W1:Y:S01]  /*05e0*/  SYNCS.EXCH.64 URZ, [UR5+0x28], UR6 ;  /* 0x0000280605ff75b2 */ /* 0x0006620008000100 */
[----:B------:R3:W1:Y:S01]  /*05f0*/  SYNCS.EXCH.64 URZ, [UR5+0x10], UR6 ;  /* 0x0000100605ff75b2 */ /* 0x0006620008000100 */
[----:B------:R3:W1:Y:S01]  /*0600*/  SYNCS.EXCH.64 URZ, [UR5+0x30], UR6 ;  /* 0x0000300605ff75b2 */ /* 0x0006620008000100 */
[----:B------:R3:W1:Y:S01]  /*0610*/  SYNCS.EXCH.64 URZ, [UR5+0x18], UR6 ;  /* 0x0000180605ff75b2 */ /* 0x0006620008000100 */
[----:B------:R3:W1:Y:S01]  /*0620*/  SYNCS.EXCH.64 URZ, [UR5+0x38], UR6 ;  /* 0x0000380605ff75b2 */ /* 0x0006620008000100 */
[----:B------:R-:W-:Y:S01]  /*0630*/  NOP ;  /* 0x0000000000007918 */ /* 0x000fe20000000000 */
.L_x_9:
[----:B------:R-:W2:Y:S01]  /*0640*/  SHFL.IDX PT, R2, R181, RZ, 0x1f ;  /* 0x00001fffb5027589 */ /* 0x000ea200000e0000 */
[----:B------:R-:W-:Y:S01]  /*0650*/  NOP ;  /* 0x0000000000007918 */ /* 0x000fe20000000000 */
[----:B--2---:R-:W-:-:S13]  /*0660*/  ISETP.NE.AND P0, PT, R2, 0x1, PT ;  /* 0x000000010200780c */ /* 0x004fda0003f05270 */
[----:B------:R-:W-:Y:S05]  /*0670*/  @P0 BRA `(.L_x_10) ;  /* 0x0000000000400947 */ /* 0x000fea0003800000 */
[----:B---3--:R-:W2:Y:S01]  /*0680*/  S2UR UR6, SR_CgaCtaId ;  /* 0x00000000000679c3 */ /* 0x008ea20000008800 */
[----:B------:R-:W-:Y:S01]  /*0690*/  UMOV UR7, 0x400 ;  /* 0x0000040000077882 */ /* 0x000fe20000000000 */
[----:B------:R-:W-:Y:S01]  /*06a0*/  UMOV UR5, 0x20 ;  /* 0x0000002000057882 */ /* 0x000fe20000000000 */
[----:B------:R-:W-:Y:S01]  /*06b0*/  UMOV UR4, 0x80 ;  /* 0x0000008000047882 */ /* 0x000fe20000000000 */
[----:B------:R-:W-:-:S04]  /*06c0*/  UIADD3 UR10, UPT, UPT, -UR5, 0x100000, URZ ;  /* 0x00100000050a7890 */ /* 0x000fc8000fffe1ff */
[----:B------:R-:W-:Y:S02]  /*06d0*/  USHF.L.U32 UR11, UR10, 0xb, URZ ;  /* 0x0000000b0a0b7899 */ /* 0x000fe400080006ff */
[----:B------:R-:W-:Y:S02]  /*06e0*/  USHF.L.U32 UR10, UR10, 0x1, URZ ;  /* 0x000000010a0a7899 */ /* 0x000fe400080006ff */
[----:B------:R-:W-:-:S04]  /*06f0*/  UIADD3 UR4, UPT, UPT, -UR4, 0x100000, URZ ;  /* 0x0010000004047890 */ /* 0x000fc8000fffe1ff */
[----:B------:R-:W-:Y:S02]  /*0700*/  USHF.L.U32 UR5, UR4, 0xb, URZ ;  /* 0x0000000b04057899 */ /* 0x000fe400080006ff */
[----:B------:R-:W-:Y:S01]  /*0710*/  USHF.L.U32 UR4, UR4, 0x1, URZ ;  /* 0x0000000104047899 */ /* 0x000fe200080006ff */
[----:B------:R-:W-:Y:S01]  /*0720*/  ELECT P0, URZ, PT ;  /* 0x0000000000ff782f */ /* 0x000fe20003800000 */
[----:B--2---:R-:W-:Y:S01]  /*0730*/  ULEA UR6, UR6, UR7, 0x18 ;  /* 0x0000000706067291 */ /* 0x004fe2000f8ec0ff */
[----:B------:R-:W2:Y:S11]  /*0740*/  FENCE.VIEW.ASYNC.S ;  /* 0x00000000000073c6 */ /* 0x000eb60000000000 */
[----:B--2---:R2:W3:Y:S01]  /*0750*/  SYNCS.EXCH.64 URZ, [UR6+0x40], UR10 ;  /* 0x0000400a06ff75b2 */ /* 0x0044e20008000100 */
[----:B------:R2:W1:Y:S01]  /*0760*/  SYNCS.EXCH.64 URZ, [UR6+0x48], UR4 ;  /* 0x0000480406ff75b2 */ /* 0x0004620008000100 */
[----:B------:R-:W-:Y:S01]  /*0770*/  NOP ;  /* 0x0000000000007918 */ /* 0x000fe20000000000 */
.L_x_10:
[----:B------:R-:W4:Y:S01]  /*0780*/  SHFL.IDX PT, R2, R181, RZ, 0x1f ;  /* 0x00001fffb5027589 */ /* 0x000f2200000e0000 */
[----:B------:R-:W-:Y:S01]  /*0790*/  NOP ;  /* 0x0000000000007918 */ /* 0x000fe20000000000 */
[----:B----4-:R-:W-:-:S13]  /*07a0*/  ISETP.NE.AND P0, PT, R2, 0x3, PT ;  /* 0x000000030200780c */ /* 0x010fda0003f05270 */
[----:B------:R-:W-:Y:S05]  /*07b0*/  @P0 BRA `(.L_x_11) ;  /* 0x0000000000300947 */ /* 0x000fea0003800000 */
[----:B--23--:R-:W2:Y:S01]  /*07c0*/  S2UR UR5, SR_CgaCtaId ;  /* 0x00000000000579c3 */ /* 0x00cea20000008800 */
[----:B------:R-:W-:Y:S01]  /*07d0*/  UMOV UR6, 0x400 ;  /* 0x0000040000067882 */ /* 0x000fe20000000000 */
[----:B------:R-:W-:Y:S01]  /*07e0*/  UMOV UR4, 0x20 ;  /* 0x0000002000047882 */ /* 0x000fe20000000000 */
[----:B------:R-:W-:Y:S01]  /*07f0*/  ELECT P0, URZ, PT ;  /* 0x0000000000ff782f */ /* 0x000fe20003800000 */
[----:B--2---:R-:W-:Y:S02]  /*0800*/  ULEA UR5, UR5, UR6, 0x18 ;  /* 0x0000000605057291 */ /* 0x004fe4000f8ec0ff */
[----:B------:R-:W-:-:S04]  /*0810*/  UIADD3 UR6, UPT, UPT, -UR4, 0x100000, URZ ;  /* 0x0010000004067890 */ /* 0x000fc8000fffe1ff */
[----:B------:R-:W-:Y:S02]  /*0820*/  USHF.L.U32 UR7, UR6, 0xb, URZ ;  /* 0x0000000b06077899 */ /* 0x000fe400080006ff */
[----:B------:R-:W-:Y:S01]  /*0830*/  USHF.L.U32 UR6, UR6, 0x1, URZ ;  /* 0x0000000106067899 */ /* 0x000fe200080006ff */
[----:B------:R-:W2:Y:S11]  /*0840*/  FENCE.VIEW.ASYNC.S ;  /* 0x00000000000073c6 */ /* 0x000eb60000000000 */
[----:B--2---:R4:W2:Y:S01]  /*0850*/  SYNCS.EXCH.64 URZ, [UR5+0x50], UR6 ;  /* 0x0000500605ff75b2 */ /* 0x0048a20008000100 */
[----:B------:R4:W3:Y:S02]  /*0860*/  SYNCS.EXCH.64 URZ, [UR5+0x58], UR6 ;  /* 0x0000580605ff75b2 */ /* 0x0008e40008000100 */
[----:B----4-:R-:W-:Y:S01]  /*0870*/  NOP ;  /* 0x0000000000007918 */ /* 0x010fe20000000000 */
.L_x_11:
[----:B------:R-:W4:Y:S01]  /*0880*/  SHFL.IDX PT, R2, R181, RZ, 0x1f ;  /* 0x00001fffb5027589 */ /* 0x000f2200000e0000 */
[----:B------:R-:W-:Y:S01]  /*0890*/  NOP ;  /* 0x0000000000007918 */ /* 0x000fe20000000000 */
[----:B----4-:R-:W-:-:S13]  /*08a0*/  ISETP.NE.AND P0, PT, R2, 0x4, PT ;  /* 0x000000040200780c */ /* 0x010fda0003f05270 */
[----:B------:R-:W-:Y:S05]  /*08b0*/  @P0 BRA `(.L_x_12) ;  /* 0x00000000004c0947 */ /* 0x000fea0003800000 */
[----:B--23--:R-:W2:Y:S01]  /*08c0*/  S2UR UR5, SR_CgaCtaId ;  /* 0x00000000000579c3 */ /* 0x00cea20000008800 */
[----:B------:R-:W-:Y:S01]  /*08d0*/  UMOV UR7, 0x100 ;  /* 0x0000010000077882 */ /* 0x000fe20000000000 */
[----:B------:R-:W-:Y:S01]  /*08e0*/  UMOV UR6, 0x400 ;  /* 0x0000040000067882 */ /* 0x000fe20000000000 */
[----:B------:R-:W-:Y:S01]  /*08f0*/  USEL UR7, UR7, 0xe0, UP2 ;  /* 0x000000e007077887 */ /* 0x000fe20009000000 */
[----:B------:R-:W-:Y:S01]  /*0900*/  UMOV UR4, 0x1 ;  /* 0x0000000100047882 */ /* 0x000fe20000000000 */
[----:B------:R-:W-:Y:S01]  /*0910*/  ELECT P0, URZ, PT ;  /* 0x0000000000ff782f */ /* 0x000fe20003800000 */
[----:B------:R-:W-:-:S04]  /*0920*/  UIADD3 UR10, UPT, UPT, -UR4, 0x100000, URZ ;  /* 0x00100000040a7890 */ /* 0x000fc8000fffe1ff */
[----:B------:R-:W-:Y:S02]  /*0930*/  USHF.L.U32 UR11, UR10, 0xb, URZ ;  /* 0x0000000b0a0b7899 */ /* 0x000fe400080006ff */
[----:B------:R-:W-:Y:S02]  /*0940*/  USHF.L.U32 UR10, UR10, 0x1, URZ ;  /* 0x000000010a0a7899 */ /* 0x000fe400080006ff */
[----:B--2---:R-:W-:Y:S02]  /*0950*/  ULEA UR5, UR5, UR6, 0x18 ;  /* 0x0000000605057291 */ /* 0x004fe4000f8ec0ff */
[----:B------:R-:W-:-:S04]  /*0960*/  UIADD3 UR6, UPT, UPT, -UR7, 0x100000, URZ ;  /* 0x0010000007067890 */ /* 0x000fc8000fffe1ff */
[----:B------:R-:W-:Y:S02]  /*0970*/  USHF.L.U32 UR7, UR6, 0xb, URZ ;  /* 0x0000000b06077899 */ /* 0x000fe400080006ff */
[----:B------:R-:W-:Y:S01]  /*0980*/  USHF.L.U32 UR6, UR6, 0x1, URZ ;  /* 0x0000000106067899 */ /* 0x000fe200080006ff */
[----:B------:R-:W2:Y:S03]  /*0990*/  FENCE.VIEW.ASYNC.S ;  /* 0x00000000000073c6 */ /* 0x000ea60000000000 */
[----:B--2---:R4:W2:Y:S08]  /*09a0*/  SYNCS.EXCH.64 URZ, [UR5+0x60], UR10 ;  /* 0x0000600a05ff75b2 */ /* 0x0048b00008000100 */
[----:B------:R4:W3:Y:S01]  /*09b0*/  SYNCS.EXCH.64 URZ, [UR5+0x70], UR6 ;  /* 0x0000700605ff75b2 */ /* 0x0008e20008000100 */
[----:B------:R4:W1:Y:S01]  /*09c0*/  SYNCS.EXCH.64 URZ, [UR5+0x68], UR10 ;  /* 0x0000680a05ff75b2 */ /* 0x0008620008000100 */
[----:B------:R4:W1:Y:S02]  /*09d0*/  SYNCS.EXCH.64 URZ, [UR5+0x78], UR6 ;  /* 0x0000780605ff75b2 */ /* 0x0008640008000100 */
[----:B----4-:R-:W-:Y:S01]  /*09e0*/  NOP ;  /* 0x0000000000007918 */ /* 0x010fe20000000000 */
.L_x_12:
[----:B------:R-:W4:Y:S01]  /*09f0*/  SHFL.IDX PT, R2, R181, RZ, 0x1f ;  /* 0x00001fffb5027589 */ /* 0x000f2200000e0000 */
[----:B------:R-:W-:Y:S01]  /*0a00*/  NOP ;  /* 0x0000000000007918 */ /* 0x000fe20000000000 */
[----:B----4-:R-:W-:-:S13]  /*0a10*/  ISETP.NE.AND P0, PT, R2, 0x5, PT ;  /* 0x000000050200780c */ /* 0x010fda0003f05270 */
[----:B------:R-:W-:Y:S05]  /*0a20*/  @P0 BRA `(.L_x_13) ;  /* 0x0000000000580947 */ /* 0x000fea0003800000 */
[----:B--23--:R-:W2:Y:S01]  /*0a30*/  S2UR UR6, SR_CgaCtaId ;  /* 0x00000000000679c3 */ /* 0x00cea20000008800 */
        /* <DEDUP_REMOVED lines=12> */
[----:B--2---:R4:W2:Y:S01]  /*0b00*/  SYNCS.EXCH.64 URZ, [UR6+0x80], UR10 ;  /* 0x0000800a06ff75b2 */ /* 0x0048a20008000100 */
[----:B------:R4:W3:Y:S01]  /*0b10*/  SYNCS.EXCH.64 URZ, [UR6+0xa0], UR4 ;  /* 0x0000a00406ff75b2 */ /* 0x0008e20008000100 */
[----:B------:R4:W1:Y:S01]  /*0b20*/  SYNCS.EXCH.64 URZ, [UR6+0x88], UR10 ;  /* 0x0000880a06ff75b2 */ /* 0x0008620008000100 */
[----:B------:R4:W1:Y:S01]  /*0b30*/  SYNCS.EXCH.64 URZ, [UR6+0xa8], UR4 ;  /* 0x0000a80406ff75b2 */ /* 0x0008620008000100 */
[----:B------:R4:W1:Y:S01]  /*0b40*/  SYNCS.EXCH.64 URZ, [UR6+0x90], UR10 ;  /* 0x0000900a06ff75b2 */ /* 0x0008620008000100 */
[----:B------:R4:W1:Y:S01]  /*0b50*/  SYNCS.EXCH.64 URZ, [UR6+0xb0], UR4 ;  /* 0x0000b00406ff75b2 */ /* 0x0008620008000100 */
[----:B------:R4:W1:Y:S01]  /*0b60*/  SYNCS.EXCH.64 URZ, [UR6+0x98], UR10 ;  /* 0x0000980a06ff75b2 */ /* 0x0008620008000100 */
[----:B------:R4:W1:Y:S02]  /*0b70*/  SYNCS.EXCH.64 URZ, [UR6+0xb8], UR4 ;  /* 0x0000b80406ff75b2 */ /* 0x0008640008000100 */
[----:B----4-:R-:W-:Y:S01]  /*0b80*/  NOP ;  /* 0x0000000000007918 */ /* 0x010fe20000000000 */
.L_x_13:
        /* <DEDUP_REMOVED lines=14> */
[----:B------:R4:W3:Y:S01]  /*0c70*/  SYNCS.EXCH.64 URZ, [UR5+0xd0], UR6 ;  /* 0x0000d00605ff75b2 */ /* 0x0008e20008000100 */
[----:B------:R4:W1:Y:S01]  /*0c80*/  SYNCS.EXCH.64 URZ, [UR5+0xc8], UR6 ;  /* 0x0000c80605ff75b2 */ /* 0x0008620008000100 */
[----:B------:R4:W1:Y:S02]  /*0c90*/  SYNCS.EXCH.64 URZ, [UR5+0xd8], UR6 ;  /* 0x0000d80605ff75b2 */ /* 0x0008640008000100 */
[----:B----4-:R-:W-:Y:S01]  /*0ca0*/  NOP ;  /* 0x0000000000007918 */ /* 0x010fe20000000000 */
.L_x_14:
[----:B--23--:R-:W2:Y:S01]  /*0cb0*/  S2UR UR5, SR_CTAID.X ;  /* 0x00000000000579c3 */ /* 0x00cea20000002500 */
[----:B------:R-:W-:-:S05]  /*0cc0*/  CS2R.32 R167, SR_CgaSize ;  /* 0x0000000000a77805 */ /* 0x000fca0000008a00 */
[----:B------:R-:W-:-:S05]  /*0cd0*/  IMAD R167, R167, -0xa0, RZ ;  /* 0xffffff60a7a77824 */ /* 0x000fca00078e02ff */
[----:B------:R-:W-:-:S14]  /*0ce0*/  R2UR UR7, R167 ;  /* 0x00000000a70772ca */ /* 0x000fdc00000e0000 */
[----:B------:R-:W3:Y:S01]  /*0cf0*/  LDCU UR7, c[0x0][UR7+0x2b0] ;  /* 0x00005600070777ac */ /* 0x000ee20008000800 */
[----:B------:R-:W-:Y:S01]  /*0d00*/  NOP ;  /* 0x0000000000007918 */ /* 0x000fe20000000000 */
[----:B------:R-:W-:-:S05]  /*0d10*/  CS2R.32 R167, SR_CgaSize ;  /* 0x0000000000a77805 */ /* 0x000fca0000008a00 */
[----:B------:R-:W-:-:S05]  /*0d20*/  IMAD R167, R167, -0xa0, RZ ;  /* 0xffffff60a7a77824 */ /* 0x000fca00078e02ff */
[----:B------:R-:W-:-:S14]  /*0d30*/  R2UR UR6, R167 ;  /* 0x00000000a70672ca */ /* 0x000fdc00000e0000 */
[----:B------:R-:W4:Y:S01]  /*0d40*/  LDCU UR6, c[0x0][UR6+0x2b4] ;  /* 0x00005680060677ac */ /* 0x000f220008000800 */
[----:B------:R-:W1:Y:S08]  /*0d50*/  S2UR UR4, SR_CTAID.Y ;  /* 0x00000000000479c3 */ /* 0x000e700000002600 */
[----:B------:R-:W4:Y:S01]  /*0d60*/  LDC R9, c[0x0][0xb24] ;  /* 0x0002c900ff097b82 */ /* 0x000f220000000800 */
[----:B--2---:R-:W-:-:S02]  /*0d70*/  I2FP.F32.U32 R4, UR5 ;  /* 0x0000000500047c45 */ /* 0x004fc40008201000 */
[----:B------:R-:W-:-:S05]  /*0d80*/  CS2R.32 R5, SR_CgaSize ;  /* 0x0000000000057805 */ /* 0x000fca0000008a00 */
[----:B------:R-:W-:-:S06]  /*0d90*/  IMAD R5, R5, -0xa0, RZ ;  /* 0xffffff6005057824 */ /* 0x000fcc00078e02ff */
[----:B------:R-:W2:Y:S01]  /*0da0*/  LDC R5, c[0x0][R5+0x2a0] ;  /* 0x0000a80005057b82 */ /* 0x000ea20000000800 */
[----:B------:R-:W-:Y:S01]  /*0db0*/  MOV R167, UR5 ;  /* 0x0000000500a77c02 */ /* 0x000fe20008000f00 */
[----:B---3--:R-:W-:Y:S01]  /*0dc0*/  FMUL R4, R4, UR7 ;  /* 0x0000000704047c20 */ /* 0x008fe20008400000 */
[----:B-1----:R-:W-:Y:S02]  /*0dd0*/  I2FP.F32.U32 R2, UR4 ;  /* 0x0000000400027c45 */ /* 0x002fe40008201000 */
[----:B------:R-:W-:-:S05]  /*0de0*/  CS2R.32 R3, SR_CgaSize ;  /* 0x0000000000037805 */ /* 0x000fca0000008a00 */
[----:B------:R-:W-:-:S06]  /*0df0*/  IMAD R3, R3, -0xa0, RZ ;  /* 0xffffff6003037824 */ /* 0x000fcc00078e02ff */
[----:B------:R-:W1:Y:S01]  /*0e00*/  LDC R3, c[0x0][R3+0x2a4] ;  /* 0x0000a90003037b82 */ /* 0x000e620000000800 */
[----:B------:R-:W3:Y:S01]  /*0e10*/  F2I.U32.TRUNC.NTZ R166, R4 ;  /* 0x0000000400a67305 */ /* 0x000ee2000020f000 */
[----:B------:R-:W-:Y:S01]  /*0e20*/  MOV R165, UR4 ;  /* 0x0000000400a57c02 */ /* 0x000fe20008000f00 */
[----:B----4-:R-:W-:-:S05]  /*0e30*/  FMUL R2, R2, UR6 ;  /* 0x0000000602027c20 */ /* 0x010fca0008400000 */
[----:B------:R-:W-:Y:S01]  /*0e40*/  BAR.SYNC.DEFER_BLOCKING 0x0 ;  /* 0x0000000000007b1d */ /* 0x000fe20000010000 */
[----:B------:R-:W-:-:S05]  /*0e50*/  ISETP.GE.AND P0, PT, R9, 0x1, PT ;  /* 0x000000010900780c */ /* 0x000fca0003f06270 */
[----:B------:R-:W4:Y:S02]  /*0e60*/  F2I.U32.TRUNC.NTZ R164, R2 ;  /* 0x0000000200a47305 */ /* 0x000f24000020f000 */
[----:B------:R-:W1:Y:S01]  /*0e70*/  S2UR UR36, SR_CTAID.Z ;  /* 0x00000000002479c3 */ /* 0x000e620000002700 */
[----:B---3--:R-:W-:-:S05]  /*0e80*/  IADD3 R166, PT, PT, -R166, RZ, RZ ;  /* 0x000000ffa6a67210 */ /* 0x008fca0007ffe1ff */
[----:B--2---:R-:W-:Y:S01]  /*0e90*/  IMAD R166, R5, R166, UR5 ;  /* 0x0000000505a67e24 */ /* 0x004fe2000f8e02a6 */
[----:B----4-:R-:W-:-:S05]  /*0ea0*/  IADD3 R164, PT, PT, -R164, RZ, RZ ;  /* 0x000000ffa4a47210 */ /* 0x010fca0007ffe1ff */
[----:B-1----:R-:W-:Y:S01]  /*0eb0*/  IMAD R164, R3, R164, UR4 ;  /* 0x0000000403a47e24 */ /* 0x002fe2000f8e02a4 */
[----:B------:R-:W-:Y:S06]  /*0ec0*/  @!P0 BRA `(.L_x_15) ;  /* 0x0000000000b88947 */ /* 0x000fec0003800000 */
[----:B------:R-:W1:Y:S01]  /*0ed0*/  LDC.64 R4, c[0x0][0xb18] ;  /* 0x0002c600ff047b82 */ /* 0x000e620000000a00 */
[----:B------:R-:W-:-:S07]  /*0ee0*/  ISETP.NE.AND P0, PT, R9, 0x1, PT ;  /* 0x000000010900780c */ /* 0x000fce0003f05270 */
[----:B------:R-:W2:Y:S08]  /*0ef0*/  LDC R10, c[0x0][0xb0c] ;  /* 0x0002c300ff0a7b82 */ /* 0x000eb00000000800 */
[----:B------:R-:W3:Y:S08]  /*0f00*/  LDC R11, c[0x0][0x370] ;  /* 0x0000dc00ff0b7b82 */ /* 0x000ef00000000800 */
[----:B------:R-:W4:Y:S01]  /*0f10*/  LDC R12, c[0x0][0x374] ;  /* 0x0000dd00ff0c7b82 */ /* 0x000f220000000800 */
[----:B-1----:R-:W-:-:S07]  /*0f20*/  ISETP.NE.AND P1, PT, R4, 0x1, PT ;  /* 0x000000010400780c */ /* 0x002fce0003f25270 */
[----:B------:R-:W3:Y:S01]  /*0f30*/  LDC.64 R6, c[0x0][0xb10] ;  /* 0x0002c400ff067b82 */ /* 0x000ee20000000a00 */
[----:B--2---:R-:W-:-:S07]  /*0f40*/  ISETP.NE.AND P2, PT, R10, 0x1, PT ;  /* 0x000000010a00780c */ /* 0x004fce0003f45270 */
[----:B------:R-:W1:Y:S08]  /*0f50*/  LDC R8, c[0x0][0xb20] ;  /* 0x0002c800ff087b82 */ /* 0x000e700000000800 */
[----:B------:R-:W2:Y:S01]  /*0f60*/  LDC.64 R2, c[0x0][0xb28] ;  /* 0x0002ca00ff027b82 */ /* 0x000ea20000000a00 */
[----:B----4-:R-:W-:-:S04]  /*0f70*/  IMAD.HI.U32 R13, R12, R5, RZ ;  /* 0x000000050c0d7227 */ /* 0x010fc800078e00ff */
[----:B------:R-:W-:-:S04]  /*0f80*/  IMAD.HI.U32 R5, R165, R5, RZ ;  /* 0x00000005a5057227 */ /* 0x000fc800078e00ff */
[----:B---3--:R-:W-:-:S04]  /*0f90*/  IMAD.HI.U32 R14, R11, R6, RZ ;  /* 0x000000060b0e7227 */ /* 0x008fc800078e00ff */
[----:B------:R-:W-:Y:S01]  /*0fa0*/  IMAD.HI.U32 R16, R167, R6, RZ ;  /* 0x00000006a7107227 */ /* 0x000fe200078e00ff */
[-C--:B------:R-:W-:Y:S02]  /*0fb0*/  @P2 SHF.R.U32.HI R11, RZ, R7.reuse, R14 ;  /* 0x00000007ff0b2219 */ /* 0x080fe4000001160e */
[-C--:B-1----:R-:W-:Y:S02]  /*0fc0*/  @P1 SHF.R.U32.HI R12, RZ, R8.reuse, R13 ;  /* 0x00000008ff0c1219 */ /* 0x082fe4000001160d */
[----:B------:R-:W-:Y:S02]  /*0fd0*/  SHF.R.U32.HI R8, RZ, R8, R5 ;  /* 0x00000008ff087219 */ /* 0x000fe40000011605 */
[----:B------:R-:W-:Y:S02]  /*0fe0*/  SHF.R.U32.HI R16, RZ, R7, R16 ;  /* 0x00000007ff107219 */ /* 0x000fe40000011610 */
[----:B------:R-:W-:Y:S01]  /*0ff0*/  SEL R5, R165, R8, !P1 ;  /* 0x00000008a5057207 */ /* 0x000fe20004800000 */
[----:B--2---:R-:W-:Y:S01]  /*1000*/  IMAD.HI.U32 R14, R12, R2, RZ ;  /* 0x000000020c0e7227 */ /* 0x004fe200078e00ff */
[----:B------:R-:W-:-:S03]  /*1010*/  SEL R7, R167, R16, !P2 ;  /* 0x00000010a7077207 */ /* 0x000fc60005000000 */
[----:B------:R-:W-:Y:S01]  /*1020*/  IMAD.HI.U32 R6, R11, R2, RZ ;  /* 0x000000020b067227 */ /* 0x000fe200078e00ff */
[----:B------:R-:W-:-:S04]  /*1030*/  @P0 SHF.R.U32.HI R12, RZ, R3, R14 ;  /* 0x00000003ff0c0219 */ /* 0x000fc8000001160e */
[----:B------:R-:W-:Y:S01]  /*1040*/  @P0 SHF.R.U32.HI R11, RZ, R3, R6 ;  /* 0x00000003ff0b0219 */ /* 0x000fe20000011606 */
[----:B------:R-:W-:-:S04]  /*1050*/  IMAD R12, R12, R9, RZ ;  /* 0x000000090c0c7224 */ /* 0x000fc800078e02ff */
[----:B------:R-:W-:Y:S01]  /*1060*/  IMAD R6, R11, R9, RZ ;  /* 0x000000090b067224 */ /* 0x000fe200078e02ff */
[----:B------:R-:W-:-:S04]  /*1070*/  ISETP.GE.AND P1, PT, R5, R12, PT ;  /* 0x0000000c0500720c */ /* 0x000fc80003f26270 */
[----:B------:R-:W-:Y:S01]  /*1080*/  ISETP.GE.OR P1, PT, R7, R6, P1 ;  /* 0x000000060700720c */ /* 0x000fe20000f26670 */
[----:B------:R-:W-:-:S05]  /*1090*/  IMAD.HI.U32 R6, R5, R2, RZ ;  /* 0x0000000205067227 */ /* 0x000fca00078e00ff */
[----:B------:R-:W-:-:S04]  /*10a0*/  SHF.R.U32.HI R6, RZ, R3, R6 ;  /* 0x00000003ff067219 */ /* 0x000fc80000011606 */
[----:B------:R-:W-:-:S03]  /*10b0*/  SEL R6, R5, R6, !P0 ;  /* 0x0000000605067207 */ /* 0x000fc60004000000 */
[----:B------:R-:W-:Y:S01]  /*10c0*/  @!P1 IMAD.HI.U32 R8, R7, R2, RZ ;  /* 0x0000000207089227 */ /* 0x000fe200078e00ff */
[----:B------:R-:W-:-:S04]  /*10d0*/  IADD3 R2, PT, PT, -R6, RZ, RZ ;  /* 0x000000ff06027210 */ /* 0x000fc80007ffe1ff */
[----:B------:R-:W-:Y:S01]  /*10e0*/  @!P1 SHF.R.U32.HI R8, RZ, R3, R8 ;  /* 0x00000003ff089219 */ /* 0x000fe20000011608 */
[----:B------:R-:W-:-:S03]  /*10f0*/  IMAD R2, R9, R2, R5 ;  /* 0x0000000209027224 */ /* 0x000fc600078e0205 */
[----:B------:R-:W-:Y:S02]  /*1100*/  @!P1 SEL R3, R7, R8, !P0 ;  /* 0x0000000807039207 */ /* 0x000fe40004000000 */
[----:B------:R-:W-:-:S03]  /*1110*/  IADD3 R8, PT, PT, -R5, RZ, RZ ;  /* 0x000000ff05087210 */ /* 0x000fc60007ffe1ff */
[--C-:B------:R-:W-:Y:S02]  /*1120*/  @!P1 IMAD.IADD R6, R6, 0x1, -R3.reuse ;  /* 0x0000000106069824 */ /* 0x100fe400078e0a03 */
[----:B------:R-:W-:Y:S01]  /*1130*/  @!P1 IMAD R3, R2, R11, R3 ;  /* 0x0000000b02039224 */ /* 0x000fe200078e0203 */
[----:B------:R-:W-:Y:S01]  /*1140*/  IADD3 R2, PT, PT, -R7, RZ, RZ ;  /* 0x000000ff07027210 */ /* 0x000fe20007ffe1ff */
[----:B------:R-:W-:Y:S02]  /*1150*/  @!P1 IMAD R5, R6, R9, R7 ;  /* 0x0000000906059224 */ /* 0x000fe400078e0207 */
[----:B------:R-:W-:Y:S02]  /*1160*/  IMAD R8, R4, R8, R165 ;  /* 0x0000000804087224 */ /* 0x000fe400078e02a5 */
[----:B------:R-:W-:Y:S02]  /*1170*/  @!P1 IMAD.MOV.U32 R7, RZ, RZ, R3 ;  /* 0x000000ffff079224 */ /* 0x000fe400078e0003 */
[----:B------:R-:W-:-:S02]  /*1180*/  IMAD R2, R10, R2, R167 ;  /* 0x000000020a027224 */ /* 0x000fc400078e02a7 */
[----:B------:R-:W-:Y:S02]  /*1190*/  IMAD R165, R5, R4, R8 ;  /* 0x0000000405a57224 */ /* 0x000fe400078e0208 */
[----:B------:R-:W-:Y:S02]  /*11a0*/  IMAD R167, R7, R10, R2 ;  /* 0x0000000a07a77224 */ /* 0x000fe400078e0202 */
.L_x_15:
[----:B------:R-:W1:Y:S01]  /*11b0*/  LDCU UR4, c[0x0][0xb30] ;  /* 0x00016600ff0477ac */ /* 0x000e620008000800 */
[----:B------:R-:W2:Y:S08]  /*11c0*/  S2UR UR37, SR_CgaCtaId ;  /* 0x00000000002579c3 */ /* 0x000eb00000008800 */
[----:B------:R-:W3:Y:S01]  /*11d0*/  LDC R72, c[0x0][0xb24] ;  /* 0x0002c900ff487b82 */ /* 0x000ee20000000800 */
[----:B-1----:R-:W-:-:S09]  /*11e0*/  UISETP.NE.AND UP1, UPT, UR4, 0x1, UPT ;  /* 0x000000010400788c */ /* 0x002fd2000bf25270 */
[----:B--2---:R-:W-:Y:S05]  /*11f0*/  BRA.U UP1, `(.L_x_16) ;  /* 0x0000000101407547 */ /* 0x004fea000b800000 */
[----:B------:R-:W1:Y:S08]  /*1200*/  LDC.64 R4, c[0x0][0xb10] ;  /* 0x0002c400ff047b82 */ /* 0x000e700000000a00 */
[----:B------:R-:W2:Y:S08]  /*1210*/  LDC.64 R2, c[0x0][0xb18] ;  /* 0x0002c600ff027b82 */ /* 0x000eb00000000a00 */
[----:B------:R-:W4:Y:S08]  /*1220*/  LDC R6, c[0x0][0xb20] ;  /* 0x0002c800ff067b82 */ /* 0x000f300000000800 */
[----:B------:R-:W3:Y:S01]  /*1230*/  LDC R8, c[0x0][0xb0c] ;  /* 0x0002c300ff087b82 */ /* 0x000ee20000000800 */
[----:B-1----:R-:W-:-:S05]  /*1240*/  IMAD.HI.U32 R4, R167, R4, RZ ;  /* 0x00000004a7047227 */ /* 0x002fca00078e00ff */
[----:B------:R-:W-:Y:S01]  /*1250*/  SHF.R.U32.HI R4, RZ, R5, R4 ;  /* 0x00000005ff047219 */ /* 0x000fe20000011604 */
[----:B--2---:R-:W-:Y:S01]  /*1260*/  IMAD.HI.U32 R3, R165, R3, RZ ;  /* 0x00000003a5037227 */ /* 0x004fe200078e00ff */
[----:B------:R-:W-:-:S04]  /*1270*/  ISETP.NE.AND P0, PT, R2, 0x1, PT ;  /* 0x000000010200780c */ /* 0x000fc80003f05270 */
[----:B----4-:R-:W-:-:S04]  /*1280*/  SHF.R.U32.HI R6, RZ, R6, R3 ;  /* 0x00000006ff067219 */ /* 0x010fc80000011603 */
[----:B------:R-:W-:Y:S02]  /*1290*/  SEL R3, R165, R6, !P0 ;  /* 0x00000006a5037207 */ /* 0x000fe40004000000 */
[----:B---3--:R-:W-:-:S04]  /*12a0*/  ISETP.NE.AND P1, PT, R8, 0x1, PT ;  /* 0x000000010800780c */ /* 0x008fc80003f25270 */
[----:B------:R-:W-:-:S05]  /*12b0*/  SEL R4, R167, R4, !P1 ;  /* 0x00000004a7047207 */ /* 0x000fca0004800000 */
[----:B------:R-:W-:Y:S02]  /*12c0*/  IMAD.IADD R5, R3, 0x1, -R4 ;  /* 0x0000000103057824 */ /* 0x000fe400078e0a04 */
[----:B------:R-:W-:Y:S02]  /*12d0*/  IMAD.IADD R3, R4, 0x1, -R3 ;  /* 0x0000000104037824 */ /* 0x000fe400078e0a03 */
[----:B------:R-:W-:Y:S02]  /*12e0*/  IMAD R167, R5, R8, R167 ;  /* 0x0000000805a77224 */ /* 0x000fe400078e02a7 */
[----:B------:R-:W-:-:S07]  /*12f0*/  IMAD R165, R3, R2, R165 ;  /* 0x0000000203a57224 */ /* 0x000fce00078e02a5 */
.L_x_16:
[----:B------:R-:W-:Y:S01]  /*1300*/  BAR.SYNC.DEFER_BLOCKING 0x0 ;  /* 0x0000000000007b1d */ /* 0x000fe20000010000 */
[----:B------:R-:W-:Y:S01]  /*1310*/  UISETP.NE.AND UP1, UPT, UR8, 0x2, UPT ;  /* 0x000000020800788c */ /* 0x000fe2000bf25270 */
[----:B------:R-:W-:Y:S02]  /*1320*/  ISETP.NE.OR P5, PT, R0, 0x2, !P5 ;  /* 0x000000020000780c */ /* 0x000fe40006fa5670 */
[----:B------:R-:W-:-:S06]  /*1330*/  LOP3.LUT R2, R176, 0x1f, RZ, 0xc0, !PT ;  /* 0x0000001fb0027812 */ /* 0x000fcc00078ec0ff */
[----:B------:R-:W-:Y:S05]  /*1340*/  BRA.U UP1, `(.L_x_17) ;  /* 0x0000001101607547 */ /* 0x000fea000b800000 */
[----:B------:R-:W1:Y:S01]  /*1350*/  LDCU UR13, c[0x0][0x38c] ;  /* 0x00007180ff0d77ac */ /* 0x000e620008000800 */
[----:B------:R-:W2:Y:S01]  /*1360*/  LDC R9, c[0x0][0x370] ;  /* 0x0000dc00ff097b82 */ /* 0x000ea20000000800 */
[----:B------:R-:W-:Y:S01]  /*1370*/  PLOP3.LUT P1, PT, PT, PT, UP2, 0x80, 0x8 ;  /* 0x000000000008781c */ /* 0x000fe20003f2f028 */
[----:B------:R-:W-:Y:S01]  /*1380*/  HFMA2 R12, -RZ, RZ, 0, 0 ;  /* 0x00000000ff0c7431 */ /* 0x000fe200000001ff */
[----:B------:R-:W-:Y:S01]  /*1390*/  ISETP.EQ.OR P4, PT, R2, RZ, P5 ;  /* 0x000000ff0200720c */ /* 0x000fe20002f82670 */
[----:B------:R-:W-:Y:S01]  /*13a0*/  IMAD.MOV.U32 R15, RZ, RZ, 0x1 ;  /* 0x00000001ff0f7424 */ /* 0x000fe200078e00ff */
[----:B------:R-:W-:Y:S01]  /*13b0*/  PLOP3.LUT P1, PT, P1, PT, PT, 0x8, 0x80 ;  /* 0x000000000080781c */ /* 0x000fe20000f2e170 */
[----:B------:R-:W-:Y:S01]  /*13c0*/  IMAD.MOV.U32 R14, RZ, RZ, RZ ;  /* 0x000000ffff0e7224 */ /* 0x000fe200078e00ff */
[----:B------:R-:W-:Y:S01]  /*13d0*/  MOV R8, 0x1 ;  /* 0x0000000100087802 */ /* 0x000fe20000000f00 */
[----:B------:R-:W4:Y:S01]  /*13e0*/  LDC R0, c[0x0][0x374] ;  /* 0x0000dd00ff007b82 */ /* 0x000f220000000800 */
[----:B------:R-:W-:Y:S01]  /*13f0*/  IMAD.MOV.U32 R10, RZ, RZ, RZ ;  /* 0x000000ffff0a7224 */ /* 0x000fe200078e00ff */
[----:B------:R-:W2:Y:S01]  /*1400*/  LDCU.64 UR22, c[0x0][0x348] ;  /* 0x00006900ff1677ac */ /* 0x000ea20008000a00 */
[----:B------:R-:W-:Y:S01]  /*1410*/  UMOV UR6, URZ ;  /* 0x000000ff00067c82 */ /* 0x000fe20008000000 */
[----:B-1----:R-:W-:-:S04]  /*1420*/  UIADD3 UR5, UPT, UPT, UR13, 0x1f, URZ ;  /* 0x0000001f0d057890 */ /* 0x002fc8000fffe0ff */
[----:B------:R-:W-:-:S04]  /*1430*/  USHF.R.S32.HI UR4, URZ, 0x1f, UR5 ;  /* 0x0000001fff047899 */ /* 0x000fc80008011405 */
[----:B------:R-:W-:-:S04]  /*1440*/  ULEA.HI UR4, UR4, UR5, URZ, 0x5 ;  /* 0x0000000504047291 */ /* 0x000fc8000f8f28ff */
[----:B------:R-:W-:Y:S02]  /*1450*/  USHF.R.S32.HI UR15, URZ, 0x5, UR4 ;  /* 0x00000005ff0f7899 */ /* 0x000fe40008011404 */
[----:B------:R-:W-:Y:S02]  /*1460*/  UIADD3 UR4, UPT, UPT, UR13, -0x1, URZ ;  /* 0xffffffff0d047890 */ /* 0x000fe4000fffe0ff */
[----:B------:R-:W-:Y:S02]  /*1470*/  UISETP.LT.U32.AND UP0, UPT, UR15, 0x4, UPT ;  /* 0x000000040f00788c */ /* 0x000fe4000bf01070 */
[----:B------:R-:W-:Y:S02]  /*1480*/  UISETP.GE.U32.AND UP1, UPT, UR4, -0x3f, UPT ;  /* 0xffffffc10400788c */ /* 0x000fe4000bf26070 */
[----:B------:R-:W-:Y:S02]  /*1490*/  USEL UR14, UR15, 0x4, UP0 ;  /* 0x000000040f0e7887 */ /* 0x000fe40008000000 */
[----:B------:R-:W-:-:S02]  /*14a0*/  UIADD3 UR13, UPT, UPT, UR13, 0x3e, URZ ;  /* 0x0000003e0d0d7890 */ /* 0x000fc4000fffe0ff */
[----:B------:R-:W-:Y:S02]  /*14b0*/  UIADD3 UR5, UPT, UPT, UR14, -0x1, URZ ;  /* 0xffffffff0e057890 */ /* 0x000fe4000fffe0ff */
[----:B------:R-:W-:-:S03]  /*14c0*/  UIADD3 UR7, UPT, UPT, UR15, -UR14, URZ ;  /* 0x8000000e0f077290 */ /* 0x000fc6000fffe0ff */
[----:B------:R-:W-:-:S04]  /*14d0*/  @UP1 UIADD3 UR5, UPT, UPT, UR14, URZ, URZ ;  /* 0x000000ff0e051290 */ /* 0x000fc8000fffe0ff */
[----:B--2---:R-:W-:-:S12]  /*14e0*/  UIADD3 UR5, UPT, UPT, UR5, 0x1, URZ ;  /* 0x0000000105057890 */ /* 0x004fd8000fffe0ff */
.L_x_35:
[----:B------:R-:W-:Y:S01]  /*14f0*/  UISETP.NE.AND UP0, UPT, UR37, URZ, UPT ;  /* 0x000000ff2500728c */ /* 0x000fe2000bf05270 */
[----:B------:R-:W1:Y:S08]  /*1500*/  S2UR UR37, SR_CgaCtaId ;  /* 0x00000000002579c3 */ /* 0x000e700000008800 */
[----:B------:R-:W-:Y:S05]  /*1510*/  BRA.U UP0, `(.L_x_18) ;  /* 0x0000000100347547 */ /* 0x000fea000b800000 */
[----:B------:R-:W2:Y:S01]  /*1520*/  S2R R2, SR_CgaCtaId ;  /* 0x0000000000027919 */ /* 0x000ea20000008800 */
[----:B------:R-:W-:-:S04]  /*1530*/  MOV R3, 0x400 ;  /* 0x0000040000037802 */ /* 0x000fc80000000f00 */
[----:B--2---:R-:W-:Y:S02]  /*1540*/  LEA R3, R2, R3, 0x18 ;  /* 0x0000000302037211 */ /* 0x004fe400078ec0ff */
[----:B------:R-:W-:-:S03]  /*1550*/  SHF.L.U32 R2, R8, 0x1f, RZ ;  /* 0x0000001f08027819 */ /* 0x000fc600000006ff */
[----:B------:R-:W-:-:S04]  /*1560*/  IMAD R3, R10, 0x8, R3 ;  /* 0x000000080a037824 */ /* 0x000fc800078e0203 */
[----:B------:R-:W2:Y:S02]  /*1570*/  SYNCS.PHASECHK.TRANS64.TRYWAIT P0, [R3+URZ+0xd0], R2 ;  /* 0x0000d002030075a7 */ /* 0x000ea400080011ff */
[----:B--2---:R-:W-:Y:S05]  /*1580*/  @!P0 BRA `(.L_x_19) ;  /* 0x0000005000e88947 */ /* 0x004fea0003800000 */
.L_x_95:
[----:B------:R-:W-:Y:S01]  /*1590*/  VIADD R10, R10, 0x1 ;  /* 0x000000010a0a7836 */ /* 0x000fe20000000000 */
[----:B------:R2:W-:Y:S04]  /*15a0*/  SYNCS.ARRIVE.TRANS64.A1T0 RZ, [R3+URZ+0xc0], RZ ;  /* 0x0000c0ff03ff79a7 */ /* 0x0005e800081000ff */
[----:B------:R-:W-:-:S04]  /*15b0*/  ISETP.NE.AND P0, PT, R10, 0x2, PT ;  /* 0x000000020a00780c */ /* 0x000fc80003f05270 */
[----:B------:R-:W-:Y:S02]  /*15c0*/  SEL R10, R10, RZ, P0 ;  /* 0x000000ff0a0a7207 */ /* 0x000fe40000000000 */
[----:B--2---:R-:W-:-:S04]  /*15d0*/  SEL R3, RZ, 0x1, P0 ;  /* 0x00000001ff037807 */ /* 0x004fc80000000000 */
[----:B------:R-:W-:-:S07]  /*15e0*/  LOP3.LUT R8, R8, R3, RZ, 0x3c, !PT ;  /* 0x0000000308087212 */ /* 0x000fce00078e3cff */
.L_x_18:
[----:B------:R-:W-:Y:S01]  /*15f0*/  UMOV UR4, 0x400 ;  /* 0x0000040000047882 */ /* 0x000fe20000000000 */
[----:B------:R-:W-:Y:S01]  /*1600*/  SHF.L.U32 R2, R15, 0x1f, RZ ;  /* 0x0000001f0f027819 */ /* 0x000fe200000006ff */
[----:B-1----:R-:W-:Y:S01]  /*1610*/  ULEA UR4, UR37, UR4, 0x18 ;  /* 0x0000000425047291 */ /* 0x002fe2000f8ec0ff */
[----:B------:R-:W-:Y:S01]  /*1620*/  R2UR UR35, R167 ;  /* 0x00000000a72372ca */ /* 0x000fe200000e0000 */
[----:B------:R-:W-:Y:S01]  /*1630*/  UISETP.GE.U32.AND UP0, UPT, UR13, 0x3f, UPT ;  /* 0x0000003f0d00788c */ /* 0x000fe2000bf06070 */
[----:B------:R-:W-:Y:S01]  /*1640*/  R2UR UR11, R165 ;  /* 0x00000000a50b72ca */ /* 0x000fe200000e0000 */
[----:B------:R-:W-:Y:S01]  /*1650*/  ULEA UR8, UR6, UR4, 0x3 ;  /* 0x0000000406087291 */ /* 0x000fe2000f8e18ff */
[----:B------:R-:W-:-:S08]  /*1660*/  UMOV UR24, URZ ;  /* 0x000000ff00187c82 */ /* 0x000fd00008000000 */
[----:B------:R1:W2:Y:S01]  /*1670*/  SYNCS.PHASECHK.TRANS64.TRYWAIT P0, [UR8+0x20], R2 ;  /* 0x00002002ff0075a7 */ /* 0x0002a20008001108 */
[----:B------:R-:W-:Y:S02]  /*1680*/  USHF.L.U32 UR35, UR35, 0x7, URZ ;  /* 0x0000000723237899 */ /* 0x000fe400080006ff */
[----:B------:R-:W-:Y:S01]  /*1690*/  USHF.L.U32 UR11, UR11, 0x6, URZ ;  /* 0x000000060b0b7899 */ /* 0x000fe200080006ff */
[----:B------:R-:W-:Y:S11]  /*16a0*/  BRA.U !UP0, `(.L_x_20) ;  /* 0x0000000108a87547 */ /* 0x000ff6000b800000 */
[----:B------:R-:W-:Y:S01]  /*16b0*/  UMOV UR16, URZ ;  /* 0x000000ff00107c82 */ /* 0x000fe20008000000 */
[----:B------:R-:W-:-:S05]  /*16c0*/  UMOV UR17, UR6 ;  /* 0x0000000600117c82 */ /* 0x000fca0008000000 */
.L_x_25:
[----:B-1----:R-:W-:Y:S01]  /*16d0*/  ULEA UR33, UR17, UR4, 0x3 ;  /* 0x0000000411217291 */ /* 0x002fe2000f8e18ff */
[----:B--2---:R-:W-:Y:S01]  /*16e0*/  @!P5 MOV R3, 0x1800 ;  /* 0x000018000003d802 */ /* 0x004fe20000000f00 */
[----:B--2---:R-:W-:Y:S10]  /*16f0*/  @P0 BRA `(.L_x_21) ;  /* 0x00000000000c0947 */ /* 0x004ff40003800000 */
[----:B------:R-:W-:-:S04]  /*1700*/  SHF.L.U32 R5, R15, 0x1f, RZ ;  /* 0x0000001f0f057819 */ /* 0x000fc800000006ff */
[----:B------:R-:W2:Y:S02]  /*1710*/  SYNCS.PHASECHK.TRANS64.TRYWAIT P0, [UR33+0x20], R5 ;  /* 0x00002005ff0075a7 */ /* 0x000ea40008001121 */
[----:B--2---:R-:W-:Y:S05]  /*1720*/  @!P0 BRA `(.L_x_22) ;  /* 0x0000005000948947 */ /* 0x004fea0003800000 */
.L_x_21:
[----:B------:R2:W-:Y:S01]  /*1730*/  @!P5 SYNCS.ARRIVE.TRANS64 RZ, [UR33], R3 ;  /* 0x00000003ffffd9a7 */ /* 0x0005e20008000021 */
[----:B------:R-:W-:Y:S04]  /*1740*/  BSSY.RECONVERGENT B0, `(.L_x_23) ;  /* 0x0000003000007945 */ /* 0x000fe80003800200 */
[----:B------:R-:W-:Y:S05]  /*1750*/  @P4 BRA `(.L_x_24) ;  /* 0x0000000000044947 */ /* 0x000fea0003800000 */
[----:B------:R-:W-:Y:S05]  /*1760*/  BPT.TRAP 0x1 ;  /* 0x000000040000795c */ /* 0x000fea0000300000 */
.L_x_24:
[----:B------:R-:W-:Y:S05]  /*1770*/  BSYNC.RECONVERGENT B0 ;  /* 0x0000000000007941 */ /* 0x000fea0003800200 */
.L_x_23:
[----:B------:R-:W-:Y:S02]  /*1780*/  UIADD3 UR6, UPT, UPT, UR17, 0x1, URZ ;  /* 0x0000000111067890 */ /* 0x000fe4000fffe0ff */
[----:B------:R-:W-:Y:S02]  /*1790*/  ULEA UR32, UR17, UR4, 0xc ;  /* 0x0000000411207291 */ /* 0x000fe4000f8e60ff */
[----:B------:R-:W-:Y:S02]  /*17a0*/  UISETP.NE.AND UP0, UPT, UR6, 0x4, UPT ;  /* 0x000000040600788c */ /* 0x000fe4000bf05270 */
[----:B------:R-:W-:Y:S02]  /*17b0*/  UIADD3 UR26, UP1, UPT, UR22, 0x80, URZ ;  /* 0x00000080161a7890 */ /* 0x000fe4000ff3e0ff */
[----:B------:R-:W-:Y:S02]  /*17c0*/  USEL UR9, URZ, 0x1, UP0 ;  /* 0x00000001ff097887 */ /* 0x000fe40008000000 */
[----:B------:R-:W-:-:S02]  /*17d0*/  USEL UR6, UR6, URZ, UP0 ;  /* 0x000000ff06067287 */ /* 0x000fc40008000000 */
[----:B------:R-:W-:Y:S02]  /*17e0*/  UIADD3 UR20, UP0, UPT, UR22, 0x180, URZ ;  /* 0x0000018016147890 */ /* 0x000fe4000ff1e0ff */
[----:B------:R-:W-:Y:S01]  /*17f0*/  ULEA UR8, UR6, UR4, 0x3 ;  /* 0x0000000406087291 */ /* 0x000fe2000f8e18ff */
[----:B------:R-:W-:Y:S01]  /*1800*/  LOP3.LUT R15, R15, UR9, RZ, 0x3c, !PT ;  /* 0x000000090f0f7c12 */ /* 0x000fe2000f8e3cff */
[----:B------:R-:W-:Y:S02]  /*1810*/  USHF.L.U32 UR34, UR16, 0x5, URZ ;  /* 0x0000000510227899 */ /* 0x000fe400080006ff */
[----:B------:R-:W-:Y:S01]  /*1820*/  UIADD3.X UR27, UPT, UPT, URZ, UR23, URZ, UP1, !UPT ;  /* 0x00000017ff1b7290 */ /* 0x000fe20008ffe4ff */
[----:B-1----:R-:W-:Y:S01]  /*1830*/  SHF.L.U32 R2, R15, 0x1f, RZ ;  /* 0x0000001f0f027819 */ /* 0x002fe200000006ff */
[----:B------:R-:W-:Y:S02]  /*1840*/  UIADD3 UR32, UPT, UPT, UR32, 0x4400, URZ ;  /* 0x0000440020207890 */ /* 0x000fe4000fffe0ff */
[----:B------:R-:W-:Y:S01]  /*1850*/  UIADD3.X UR21, UPT, UPT, URZ, UR23, URZ, UP0, !UPT ;  /* 0x00000017ff157290 */ /* 0x000fe200087fe4ff */
[----:B------:R1:W1:Y:S01]  /*1860*/  SYNCS.PHASECHK.TRANS64.TRYWAIT P0, [UR8+0x20], R2 ;  /* 0x00002002ff0075a7 */ /* 0x0002620008001108 */
[----:B------:R-:W-:Y:S01]  /*1870*/  ULEA UR8, UR17, UR4, 0xb ;  /* 0x0000000411087291 */ /* 0x000fe2000f8e58ff */
[----:B------:R-:W-:Y:S01]  /*1880*/  UMOV UR18, 0x0 ;  /* 0x0000000000127882 */ /* 0x000fe20000000000 */
[----:B------:R-:W-:-:S02]  /*1890*/  UMOV UR19, 0x10000000 ;  /* 0x1000000000137882 */ /* 0x000fc40000000000 */
[----:B------:R-:W-:Y:S01]  /*18a0*/  UIADD3 UR8, UPT, UPT, UR8, 0x8400, URZ ;  /* 0x0000840008087890 */ /* 0x000fe2000fffe0ff */
[----:B------:R1:W-:Y:S01]  /*18b0*/  UTMALDG.3D [UR32], [UR26], desc[UR18] ;  /* 0x000012201a0075b4 */ /* 0x0003e20008011000 */
[----:B------:R-:W-:Y:S01]  /*18c0*/  UMOV UR12, UR36 ;  /* 0x00000024000c7c82 */ /* 0x000fe20008000000 */
[----:B------:R-:W-:Y:S01]  /*18d0*/  UMOV UR9, UR33 ;  /* 0x0000002100097c82 */ /* 0x000fe20008000000 */
[----:B------:R-:W-:Y:S01]  /*18e0*/  UMOV UR10, UR34 ;  /* 0x00000022000a7c82 */ /* 0x000fe20008000000 */
[----:B------:R-:W-:Y:S01]  /*18f0*/  UIADD3 UR16, UPT, UPT, UR16, 0x1, URZ ;  /* 0x0000000110107890 */ /* 0x000fe2000fffe0ff */
[----:B------:R-:W-:Y:S01]  /*1900*/  UMOV UR24, UR5 ;  /* 0x0000000500187c82 */ /* 0x000fe20008000000 */
[----:B------:R-:W-:Y:S02]  /*1910*/  UMOV UR17, UR6 ;  /* 0x0000000600117c82 */ /* 0x000fe40008000000 */
[----:B------:R1:W-:Y:S01]  /*1920*/  UTMALDG.3D [UR8], [UR20], desc[UR18] ;  /* 0x00001208140075b4 */ /* 0x0003e20008011000 */
[----:B------:R-:W-:-:S09]  /*1930*/  UISETP.NE.AND UP0, UPT, UR16, UR5, UPT ;  /* 0x000000051000728c */ /* 0x000fd2000bf05270 */
[----:B------:R-:W-:Y:S05]  /*1940*/  BRA.U UP0, `(.L_x_25) ;  /* 0xfffffffd00607547 */ /* 0x000fea000b83ffff */
.L_x_20:
[----:B-1----:R-:W-:Y:S01]  /*1950*/  ULEA UR8, UR6, UR4, 0x3 ;  /* 0x0000000406087291 */ /* 0x002fe2000f8e18ff */
[----:B------:R-:W-:Y:S01]  /*1960*/  SHF.L.U32 R2, R15, 0x1f, RZ ;  /* 0x0000001f0f027819 */ /* 0x000fe200000006ff */
[----:B------:R-:W-:Y:S01]  /*1970*/  @!P1 SYNCS.ARRIVE.TRANS64.A1T0 RZ, [UR4+0x58], RZ ;  /* 0x000058ffffff99a7 */ /* 0x000fe20008100004 */
[----:B------:R-:W-:-:S06]  /*1980*/  UISETP.GT.AND UP0, UPT, UR15, UR14, UPT ;  /* 0x0000000e0f00728c */ /* 0x000fcc000bf04270 */
[----:B--2---:R1:W2:Y:S03]  /*1990*/  SYNCS.PHASECHK.TRANS64.TRYWAIT P0, [UR8+0x20], R2 ;  /* 0x00002002ff0075a7 */ /* 0x0042a60008001108 */
[----:B------:R-:W-:Y:S05]  /*19a0*/  BRA.U !UP0, `(.L_x_26) ;  /* 0x0000000108ac7547 */ /* 0x000fea000b800000 */
[----:B------:R-:W-:Y:S01]  /*19b0*/  UIADD3 UR21, UPT, UPT, UR7, UR24, URZ ;  /* 0x0000001807157290 */ /* 0x000fe2000fffe0ff */
[----:B------:R-:W-:-:S11]  /*19c0*/  UMOV UR25, UR6 ;  /* 0x0000000600197c82 */ /* 0x000fd60008000000 */
.L_x_31:
[----:B-1----:R-:W-:Y:S01]  /*19d0*/  ULEA UR17, UR25, UR4, 0x3 ;  /* 0x0000000419117291 */ /* 0x002fe2000f8e18ff */
[----:B--2---:R-:W-:Y:S01]  /*19e0*/  @!P5 MOV R3, 0x1800 ;  /* 0x000018000003d802 */ /* 0x004fe20000000f00 */
[----:B--2---:R-:W-:Y:S10]  /*19f0*/  @P0 BRA `(.L_x_27) ;  /* 0x00000000000c0947 */ /* 0x004ff40003800000 */
[----:B------:R-:W-:-:S04]  /*1a00*/  SHF.L.U32 R5, R15, 0x1f, RZ ;  /* 0x0000001f0f057819 */ /* 0x000fc800000006ff */
[----:B------:R-:W2:Y:S02]  /*1a10*/  SYNCS.PHASECHK.TRANS64.TRYWAIT P0, [UR17+0x20], R5 ;  /* 0x00002005ff0075a7 */ /* 0x000ea40008001111 */
[----:B--2---:R-:W-:Y:S05]  /*1a20*/  @!P0 BRA `(.L_x_28) ;  /* 0x0000004c00ec8947 */ /* 0x004fea0003800000 */
.L_x_27:
[----:B------:R2:W-:Y:S01]  /*1a30*/  @!P5 SYNCS.ARRIVE.TRANS64 RZ, [UR17], R3 ;  /* 0x00000003ffffd9a7 */ /* 0x0005e20008000011 */
[----:B------:R-:W-:Y:S04]  /*1a40*/  BSSY.RECONVERGENT B0, `(.L_x_29) ;  /* 0x0000003000007945 */ /* 0x000fe80003800200 */
[----:B------:R-:W-:Y:S05]  /*1a50*/  @P4 BRA `(.L_x_30) ;  /* 0x0000000000044947 */ /* 0x000fea0003800000 */
[----:B------:R-:W-:Y:S05]  /*1a60*/  BPT.TRAP 0x1 ;  /* 0x000000040000795c */ /* 0x000fea0000300000 */
.L_x_30:
[----:B------:R-:W-:Y:S05]  /*1a70*/  BSYNC.RECONVERGENT B0 ;  /* 0x0000000000007941 */ /* 0x000fea0003800200 */
.L_x_29:
        /* <DEDUP_REMOVED lines=10> */
[----:B------:R-:W-:Y:S01]  /*1b20*/  UIADD3 UR16, UPT, UPT, UR16, 0x4400, URZ ;  /* 0x0000440010107890 */ /* 0x000fe2000fffe0ff */
[----:B-1----:R-:W-:Y:S01]  /*1b30*/  SHF.L.U32 R2, R15, 0x1f, RZ ;  /* 0x0000001f0f027819 */ /* 0x002fe200000006ff */
[----:B------:R-:W-:Y:S02]  /*1b40*/  UIADD3.X UR31, UPT, UPT, URZ, UR23, URZ, UP1, !UPT ;  /* 0x00000017ff1f7290 */ /* 0x000fe40008ffe4ff */
[----:B------:R-:W-:Y:S01]  /*1b50*/  UIADD3.X UR29, UPT, UPT, URZ, UR23, URZ, UP0, !UPT ;  /* 0x00000017ff1d7290 */ /* 0x000fe200087fe4ff */
[----:B------:R1:W1:Y:S01]  /*1b60*/  SYNCS.PHASECHK.TRANS64.TRYWAIT P0, [UR8+0x20], R2 ;  /* 0x00002002ff0075a7 */ /* 0x0002620008001108 */
[----:B------:R-:W-:Y:S01]  /*1b70*/  ULEA UR8, UR25, UR4, 0xb ;  /* 0x0000000419087291 */ /* 0x000fe2000f8e58ff */
[----:B------:R-:W-:Y:S01]  /*1b80*/  UMOV UR26, 0x0 ;  /* 0x00000000001a7882 */ /* 0x000fe20000000000 */
[----:B------:R-:W-:-:S02]  /*1b90*/  UMOV UR27, 0x10000000 ;  /* 0x10000000001b7882 */ /* 0x000fc40000000000 */
[----:B------:R-:W-:Y:S01]  /*1ba0*/  UIADD3 UR8, UPT, UPT, UR8, 0x8400, URZ ;  /* 0x0000840008087890 */ /* 0x000fe2000fffe0ff */
[----:B------:R-:W-:Y:S01]  /*1bb0*/  UMOV UR19, UR35 ;  /* 0x0000002300137c82 */ /* 0x000fe20008000000 */
[----:B------:R-:W-:Y:S01]  /*1bc0*/  UMOV UR20, UR36 ;  /* 0x0000002400147c82 */ /* 0x000fe20008000000 */
[----:B------:R-:W-:Y:S01]  /*1bd0*/  UMOV UR12, UR36 ;  /* 0x00000024000c7c82 */ /* 0x000fe20008000000 */
[----:B------:R-:W-:Y:S01]  /*1be0*/  UMOV UR9, UR17 ;  /* 0x0000001100097c82 */ /* 0x000fe20008000000 */
[----:B------:R-:W-:Y:S01]  /*1bf0*/  UMOV UR10, UR18 ;  /* 0x00000012000a7c82 */ /* 0x000fe20008000000 */
[----:B------:R1:W-:Y:S01]  /*1c00*/  UTMALDG.3D [UR16], [UR30], desc[UR26] ;  /* 0x00001a101e0075b4 */ /* 0x0003e20008011000 */
[----:B------:R-:W-:Y:S01]  /*1c10*/  UIADD3 UR24, UPT, UPT, UR24, 0x1, URZ ;  /* 0x0000000118187890 */ /* 0x000fe2000fffe0ff */
[----:B------:R-:W-:-:S03]  /*1c20*/  UMOV UR25, UR6 ;  /* 0x0000000600197c82 */ /* 0x000fc60008000000 */
[----:B------:R-:W-:Y:S01]  /*1c30*/  UISETP.NE.AND UP0, UPT, UR24, UR21, UPT ;  /* 0x000000151800728c */ /* 0x000fe2000bf05270 */
[----:B------:R1:W-:Y:S08]  /*1c40*/  UTMALDG.3D [UR8], [UR28], desc[UR26] ;  /* 0x00001a081c0075b4 */ /* 0x0003f00008011000 */
[----:B------:R-:W-:Y:S05]  /*1c50*/  BRA.U UP0, `(.L_x_31) ;  /* 0xfffffffd005c7547 */ /* 0x000fea000b83ffff */
.L_x_26:
[----:B-1----:R-:W-:Y:S01]  /*1c60*/  LEA R2, R14, UR4, 0x3 ;  /* 0x000000040e027c11 */ /* 0x002fe2000f8e18ff */
[----:B------:R-:W-:Y:S01]  /*1c70*/  NOP ;  /* 0x0000000000007918 */ /* 0x000fe20000000000 */
[----:B--2---:R-:W-:Y:S02]  /*1c80*/  SHF.L.U32 R3, R12, 0x1f, RZ ;  /* 0x0000001f0c037819 */ /* 0x004fe400000006ff */
[----:B------:R-:W-:Y:S02]  /*1c90*/  LEA R4, R14, UR4, 0x4 ;  /* 0x000000040e047c11 */ /* 0x000fe4000f8e20ff */
[----:B------:R-:W1:Y:S02]  /*1ca0*/  SYNCS.PHASECHK.TRANS64.TRYWAIT P0, [R2+URZ+0x60], R3 ;  /* 0x00006003020075a7 */ /* 0x000e6400080011ff */
[----:B-1----:R-:W-:Y:S05]  /*1cb0*/  @!P0 BRA `(.L_x_32) ;  /* 0x0000004c00608947 */ /* 0x002fea0003800000 */
.L_x_98:
[----:B------:R-:W2:Y:S01]  /*1cc0*/  LDS.128 R4, [R4+0xf0] ;  /* 0x0000f00004047984 */ /* 0x000ea20000000c00 */
[----:B---3--:R-:W-:Y:S01]  /*1cd0*/  ISETP.GE.AND P0, PT, R72, 0x1, PT ;  /* 0x000000014800780c */ /* 0x008fe20003f06270 */
[----:B-1----:R-:W-:Y:S01]  /*1ce0*/  VIADD R2, R2, 0x70 ;  /* 0x0000007002027836 */ /* 0x002fe20000000000 */
[----:B------:R-:W-:Y:S01]  /*1cf0*/  @!PT LDS RZ, [RZ] ;  /* 0x00000000fffff984 */ /* 0x000fe20000000800 */
[----:B------:R-:W-:Y:S01]  /*1d00*/  @!PT LDS RZ, [RZ] ;  /* 0x00000000fffff984 */ /* 0x000fe20000000800 */
[----:B------:R-:W-:Y:S01]  /*1d10*/  @!PT LDS RZ, [RZ] ;  /* 0x00000000fffff984 */ /* 0x000fe20000000800 */
[----:B------:R-:W-:Y:S01]  /*1d20*/  @!PT LDS RZ, [RZ] ;  /* 0x00000000fffff984 */ /* 0x000fe20000000800 */
[----:B------:R1:W-:Y:S06]  /*1d30*/  MEMBAR.ALL.CTA ;  /* 0x0000000000007992 */ /* 0x0003ec0000008000 */
[----:B-1----:R-:W1:Y:S01]  /*1d40*/  FENCE.VIEW.ASYNC.S ;  /* 0x00000000000073c6 */ /* 0x002e620000000000 */
[----:B------:R-:W-:-:S04]  /*1d50*/  PRMT R2, RZ, 0x654, R2 ;  /* 0x00000654ff027816 */ /* 0x000fc80000000002 */
[----:B-1----:R1:W-:Y:S01]  /*1d60*/  SYNCS.ARRIVE.TRANS64.RED.A1T0 RZ, [R2+URZ], RZ ;  /* 0x000000ff02ff79a7 */ /* 0x0023e200081004ff */
[----:B--2---:R-:W-:-:S13]  /*1d70*/  LOP3.LUT P2, RZ, R6, 0x1, RZ, 0xc0, !PT ;  /* 0x0000000106ff7812 */ /* 0x004fda000784c0ff */
[----:B------:R-:W-:Y:S01]  /*1d80*/  @P2 SHF.R.U32.HI R3, RZ, 0x10, R5 ;  /* 0x00000010ff032819 */ /* 0x000fe20000011605 */
[----:B------:R-:W-:Y:S01]  /*1d90*/  VOTEU.ANY UP0, P2 ;  /* 0x0000000000ff7886 */ /* 0x000fe20001000100 */
[----:B------:R-:W-:Y:S02]  /*1da0*/  @P2 MOV R13, R4 ;  /* 0x00000004000d2202 */ /* 0x000fe40000000f00 */
[----:B------:R-:W-:Y:S02]  /*1db0*/  @P2 R2UR.BROADCAST UR8, R3 ;  /* 0x00000000030822ca */ /* 0x000fe400008e0000 */
[----:B------:R-:W-:-:S11]  /*1dc0*/  @P2 LOP3.LUT R11, R5, 0xffff, RZ, 0xc0, !PT ;  /* 0x0000ffff050b2812 */ /* 0x000fd600078ec0ff */
[----:B------:R-:W-:Y:S01]  /*1dd0*/  @UP0 UMOV UR36, UR8 ;  /* 0x0000000800240c82 */ /* 0x000fe20008000000 */
[----:B-1----:R-:W-:Y:S05]  /*1de0*/  @!P0 BRA `(.L_x_33) ;  /* 0x0000000000b88947 */ /* 0x002fea0003800000 */
[----:B------:R-:W4:Y:S01]  /*1df0*/  LDC.64 R4, c[0x0][0xb18] ;  /* 0x0002c600ff047b82 */ /* 0x000f220000000a00 */
[----:B------:R-:W-:-:S07]  /*1e00*/  ISETP.NE.AND P3, PT, R72, 0x1, PT ;  /* 0x000000014800780c */ /* 0x000fce0003f65270 */
[----:B------:R-:W1:Y:S08]  /*1e10*/  LDC.64 R6, c[0x0][0xb10] ;  /* 0x0002c400ff067b82 */ /* 0x000e700000000a00 */
[----:B------:R-:W2:Y:S08]  /*1e20*/  LDC R16, c[0x0][0xb20] ;  /* 0x0002c800ff107b82 */ /* 0x000eb00000000800 */
[----:B------:R-:W3:Y:S01]  /*1e30*/  LDC R18, c[0x0][0xb0c] ;  /* 0x0002c300ff127b82 */ /* 0x000ee20000000800 */
[----:B----4-:R-:W-:Y:S01]  /*1e40*/  IMAD.HI.U32 R17, R0, R5, RZ ;  /* 0x0000000500117227 */ /* 0x010fe200078e00ff */
[----:B------:R-:W-:-:S03]  /*1e50*/  ISETP.NE.AND P0, PT, R4, 0x1, PT ;  /* 0x000000010400780c */ /* 0x000fc60003f05270 */
[----:B------:R-:W-:-:S03]  /*1e60*/  IMAD.HI.U32 R5, R11, R5, RZ ;  /* 0x000000050b057227 */ /* 0x000fc600078e00ff */
[----:B------:R-:W4:Y:S01]  /*1e70*/  LDC.64 R2, c[0x0][0xb28] ;  /* 0x0002ca00ff027b82 */ /* 0x000f220000000a00 */
[----:B-1----:R-:W-:-:S04]  /*1e80*/  IMAD.HI.U32 R20, R9, R6, RZ ;  /* 0x0000000609147227 */ /* 0x002fc800078e00ff */
[----:B------:R-:W-:Y:S01]  /*1e90*/  IMAD.HI.U32 R22, R13, R6, RZ ;  /* 0x000000060d167227 */ /* 0x000fe200078e00ff */
[----:B------:R-:W-:Y:S02]  /*1ea0*/  SHF.R.U32.HI R20, RZ, R7, R20 ;  /* 0x00000007ff147219 */ /* 0x000fe40000011614 */
[-C--:B--2---:R-:W-:Y:S02]  /*1eb0*/  SHF.R.U32.HI R17, RZ, R16.reuse, R17 ;  /* 0x00000010ff117219 */ /* 0x084fe40000011611 */
[----:B------:R-:W-:Y:S02]  /*1ec0*/  SHF.R.U32.HI R16, RZ, R16, R5 ;  /* 0x00000010ff107219 */ /* 0x000fe40000011605 */
[----:B------:R-:W-:Y:S02]  /*1ed0*/  SEL R17, R0, R17, !P0 ;  /* 0x0000001100117207 */ /* 0x000fe40004000000 */
[----:B------:R-:W-:Y:S02]  /*1ee0*/  SHF.R.U32.HI R22, RZ, R7, R22 ;  /* 0x00000007ff167219 */ /* 0x000fe40000011616 */
[----:B---3--:R-:W-:-:S02]  /*1ef0*/  ISETP.NE.AND P1, PT, R18, 0x1, PT ;  /* 0x000000011200780c */ /* 0x008fc40003f25270 */
[----:B------:R-:W-:Y:S02]  /*1f00*/  SEL R5, R11, R16, !P0 ;  /* 0x000000100b057207 */ /* 0x000fe40004000000 */
[----:B------:R-:W-:Y:S02]  /*1f10*/  SEL R19, R9, R20, !P1 ;  /* 0x0000001409137207 */ /* 0x000fe40004800000 */
[----:B------:R-:W-:Y:S01]  /*1f20*/  SEL R7, R13, R22, !P1 ;  /* 0x000000160d077207 */ /* 0x000fe20004800000 */
[----:B----4-:R-:W-:-:S04]  /*1f30*/  IMAD.HI.U32 R20, R17, R2, RZ ;  /* 0x0000000211147227 */ /* 0x010fc800078e00ff */
        /* <DEDUP_REMOVED lines=10> */
[----:B------:R-:W-:-:S04]  /*1fe0*/  @!P0 IMAD.HI.U32 R16, R7, R2, RZ ;  /* 0x0000000207108227 */ /* 0x000fc800078e00ff */
[----:B------:R-:W-:Y:S01]  /*1ff0*/  IMAD.MOV R2, RZ, RZ, -R6 ;  /* 0x000000ffff027224 */ /* 0x000fe200078e0a06 */
[----:B------:R-:W-:-:S03]  /*2000*/  @!P0 SHF.R.U32.HI R16, RZ, R3, R16 ;  /* 0x00000003ff108219 */ /* 0x000fc60000011610 */
[----:B------:R-:W-:Y:S01]  /*2010*/  IMAD R2, R72, R2, R5 ;  /* 0x0000000248027224 */ /* 0x000fe200078e0205 */
        /* <DEDUP_REMOVED lines=11> */
.L_x_33:
[----:B------:R-:W1:Y:S02]  /*20d0*/  LDCU UR8, c[0x0][0xb30] ;  /* 0x00016600ff0877ac */ /* 0x000e640008000800 */
[----:B-1----:R-:W-:-:S09]  /*20e0*/  UISETP.NE.AND UP0, UPT, UR8, 0x1, UPT ;  /* 0x000000010800788c */ /* 0x002fd2000bf05270 */
[----:B------:R-:W-:Y:S05]  /*20f0*/  BRA.U UP0, `(.L_x_34) ;  /* 0x0000000100407547 */ /* 0x000fea000b800000 */
[----:B------:R-:W1:Y:S08]  /*2100*/  LDC.64 R4, c[0x0][0xb10] ;  /* 0x0002c400ff047b82 */ /* 0x000e700000000a00 */
[----:B------:R-:W2:Y:S08]  /*2110*/  LDC.64 R2, c[0x0][0xb18] ;  /* 0x0002c600ff027b82 */ /* 0x000eb00000000a00 */
[----:B------:R-:W3:Y:S08]  /*2120*/  LDC R6, c[0x0][0xb20] ;  /* 0x0002c800ff067b82 */ /* 0x000ef00000000800 */
[----:B------:R-:W4:Y:S01]  /*2130*/  LDC R16, c[0x0][0xb0c] ;  /* 0x0002c300ff107b82 */ /* 0x000f220000000800 */
[----:B-1----:R-:W-:-:S05]  /*2140*/  IMAD.HI.U32 R4, R13, R4, RZ ;  /* 0x000000040d047227 */ /* 0x002fca00078e00ff */
[----:B------:R-:W-:Y:S01]  /*2150*/  SHF.R.U32.HI R4, RZ, R5, R4 ;  /* 0x00000005ff047219 */ /* 0x000fe20000011604 */
[----:B--2---:R-:W-:Y:S01]  /*2160*/  IMAD.HI.U32 R3, R11, R3, RZ ;  /* 0x000000030b037227 */ /* 0x004fe200078e00ff */
[----:B------:R-:W-:-:S04]  /*2170*/  ISETP.NE.AND P0, PT, R2, 0x1, PT ;  /* 0x000000010200780c */ /* 0x000fc80003f05270 */
[----:B---3--:R-:W-:-:S04]  /*2180*/  SHF.R.U32.HI R6, RZ, R6, R3 ;  /* 0x00000006ff067219 */ /* 0x008fc80000011603 */
[----:B------:R-:W-:Y:S02]  /*2190*/  SEL R3, R11, R6, !P0 ;  /* 0x000000060b037207 */ /* 0x000fe40004000000 */
[----:B----4-:R-:W-:-:S04]  /*21a0*/  ISETP.NE.AND P1, PT, R16, 0x1, PT ;  /* 0x000000011000780c */ /* 0x010fc80003f25270 */
[----:B------:R-:W-:-:S05]  /*21b0*/  SEL R4, R13, R4, !P1 ;  /* 0x000000040d047207 */ /* 0x000fca0004800000 */
[----:B------:R-:W-:Y:S02]  /*21c0*/  IMAD.IADD R5, R3, 0x1, -R4 ;  /* 0x0000000103057824 */ /* 0x000fe400078e0a04 */
[----:B------:R-:W-:Y:S02]  /*21d0*/  IMAD.IADD R3, R4, 0x1, -R3 ;  /* 0x0000000104037824 */ /* 0x000fe400078e0a03 */
[----:B------:R-:W-:Y:S02]  /*21e0*/  IMAD R13, R5, R16, R13 ;  /* 0x00000010050d7224 */ /* 0x000fe400078e020d */
[----:B------:R-:W-:-:S07]  /*21f0*/  IMAD R11, R3, R2, R11 ;  /* 0x00000002030b7224 */ /* 0x000fce00078e020b */
.L_x_34:
[----:B------:R-:W-:Y:S01]  /*2200*/  VIADD R14, R14, 0x1 ;  /* 0x000000010e0e7836 */ /* 0x000fe20000000000 */
[----:B------:R-:W-:Y:S01]  /*2210*/  PLOP3.LUT P1, PT, PT, PT, PT, 0x80, 0x8 ;  /* 0x000000000008781c */ /* 0x000fe20003f2f070 */
[----:B------:R-:W-:Y:S02]  /*2220*/  IMAD.IADD R167, R13, 0x1, R166 ;  /* 0x000000010da77824 */ /* 0x000fe400078e02a6 */
[----:B------:R-:W-:Y:S01]  /*2230*/  IMAD.IADD R165, R11, 0x1, R164 ;  /* 0x000000010ba57824 */ /* 0x000fe200078e02a4 */
[----:B------:R-:W-:-:S04]  /*2240*/  ISETP.NE.AND P0, PT, R14, 0x2, PT ;  /* 0x000000020e00780c */ /* 0x000fc80003f05270 */
[----:B------:R-:W-:Y:S02]  /*2250*/  SEL R3, RZ, 0x1, P0 ;  /* 0x00000001ff037807 */ /* 0x000fe40000000000 */
[----:B------:R-:W-:Y:S02]  /*2260*/  SEL R14, R14, RZ, P0 ;  /* 0x000000ff0e0e7207 */ /* 0x000fe40000000000 */
[----:B------:R-:W-:Y:S01]  /*2270*/  LOP3.LUT R12, R12, R3, RZ, 0x3c, !PT ;  /* 0x000000030c0c7212 */ /* 0x000fe200078e3cff */
[----:B------:R-:W-:Y:S06]  /*2280*/  @P2 BRA `(.L_x_35) ;  /* 0xfffffff000982947 */ /* 0x000fec000383ffff */
[----:B------:R-:W-:Y:S01]  /*2290*/  UIADD3 UR4, UPT, UPT, UR4, 0x20, URZ ;  /* 0x0000002004047890 */ /* 0x000fe2000fffe0ff */
[----:B------:R-:W-:-:S03]  /*22a0*/  SHF.L.U32 R3, R15, 0x1f, RZ ;  /* 0x0000001f0f037819 */ /* 0x000fc600000006ff */
[----:B------:R-:W-:-:S09]  /*22b0*/  ULEA UR5, UR6, UR4, 0x3 ;  /* 0x0000000406057291 */ /* 0x000fd2000f8e18ff */
[----:B------:R-:W1:Y:S02]  /*22c0*/  SYNCS.PHASECHK.TRANS64.TRYWAIT P0, [UR5], R3 ;  /* 0x00000003ff0075a7 */ /* 0x000e640008001105 */
[----:B-1----:R-:W-:Y:S05]  /*22d0*/  @!P0 BRA `(.L_x_36) ;  /* 0x0000004400ec8947 */ /* 0x002fea0003800000 */
.L_x_100:
[----:B------:R-:W-:-:S04]  /*22e0*/  UIADD3 UR6, UPT, UPT, UR6, 0x1, URZ ;  /* 0x0000000106067890 */ /* 0x000fc8000fffe0ff */
[----:B------:R-:W-:-:S04]  /*22f0*/  UISETP.NE.AND UP0, UPT, UR6, 0x4, UPT ;  /* 0x000000040600788c */ /* 0x000fc8000bf05270 */
[----:B------:R-:W-:Y:S02]  /*2300*/  USEL UR7, URZ, 0x1, UP0 ;  /* 0x00000001ff077887 */ /* 0x000fe40008000000 */
[----:B------:R-:W-:-:S04]  /*2310*/  USEL UR6, UR6, URZ, UP0 ;  /* 0x000000ff06067287 */ /* 0x000fc80008000000 */
[----:B------:R-:W-:Y:S01]  /*2320*/  ULEA UR5, UR6, UR4, 0x3 ;  /* 0x0000000406057291 */ /* 0x000fe2000f8e18ff */
[----:B------:R-:W-:-:S04]  /*2330*/  LOP3.LUT R2, R15, UR7, RZ, 0x3c, !PT ;  /* 0x000000070f027c12 */ /* 0x000fc8000f8e3cff */
[----:B-1----:R-:W-:-:S04]  /*2340*/  SHF.L.U32 R3, R2, 0x1f, RZ ;  /* 0x0000001f02037819 */ /* 0x002fc800000006ff */
[----:B------:R-:W1:Y:S02]  /*2350*/  SYNCS.PHASECHK.TRANS64.TRYWAIT P0, [UR5], R3 ;  /* 0x00000003ff0075a7 */ /* 0x000e640008001105 */
[----:B-1----:R-:W-:Y:S05]  /*2360*/  @!P0 BRA `(.L_x_37) ;  /* 0x0000004400e08947 */ /* 0x002fea0003800000 */
.L_x_102:
        /* <DEDUP_REMOVED lines=9> */
.L_x_104:
[----:B------:R-:W-:-:S04]  /*2400*/  UIADD3 UR6, UPT, UPT, UR6, 0x1, URZ ;  /* 0x0000000106067890 */ /* 0x000fc8000fffe0ff */
[----:B------:R-:W-:-:S04]  /*2410*/  UISETP.NE.AND UP0, UPT, UR6, 0x4, UPT ;  /* 0x000000040600788c */ /* 0x000fc8000bf05270 */
[----:B------:R-:W-:Y:S02]  /*2420*/  USEL UR5, URZ, 0x1, UP0 ;  /* 0x00000001ff057887 */ /* 0x000fe40008000000 */
[----:B------:R-:W-:-:S04]  /*2430*/  USEL UR6, UR6, URZ, UP0 ;  /* 0x000000ff06067287 */ /* 0x000fc80008000000 */
[----:B------:R-:W-:Y:S01]  /*2440*/  ULEA UR6, UR6, UR4, 0x3 ;  /* 0x0000000406067291 */ /* 0x000fe2000f8e18ff */
[----:B-1----:R-:W-:-:S04]  /*2450*/  LOP3.LUT R3, R2, UR5, RZ, 0x3c, !PT ;  /* 0x0000000502037c12 */ /* 0x002fc8000f8e3cff */
[----:B------:R-:W-:Y:S01]  /*2460*/  SHF.L.U32 R3, R3, 0x1f, RZ ;  /* 0x0000001f03037819 */ /* 0x000fe200000006ff */
[----:B----4-:R-:W-:-:S07]  /*2470*/  IMAD.U32 R0, RZ, RZ, UR6 ;  /* 0x00000006ff007e24 */ /* 0x010fce000f8e00ff */
.L_x_39:
[----:B-1----:R1:W2:Y:S02]  /*2480*/  SYNCS.PHASECHK.TRANS64.TRYWAIT P0, [R0+URZ], R3 ;  /* 0x00000003000075a7 */ /* 0x0022a400080011ff */
[----:B--2---:R-:W-:Y:S05]  /*2490*/  @!P0 NANOSLEEP.SYNCS 0x989680 ;  /* 0x009896800000895d */ /* 0x004fea0003900000 */
[----:B------:R-:W2:Y:S02]  /*24a0*/  @!P0 SYNCS.PHASECHK.TRANS64 P0, [R0+URZ], R3 ;  /* 0x00000003000085a7 */ /* 0x000ea400080010ff */
[----:B--2---:R-:W-:Y:S05]  /*24b0*/  @P0 EXIT ;  /* 0x000000000000094d */ /* 0x004fea0003800000 */
[----:B------:R-:W-:Y:S05]  /*24c0*/  BRA `(.L_x_39) ;  /* 0xfffffffc00ec7947 */ /* 0x000fea000383ffff */
.L_x_17:
[----:B------:R-:W-:-:S04]  /*24d0*/  UISETP.NE.AND UP1, UPT, UR37, URZ, UPT ;  /* 0x000000ff2500728c */ /* 0x000fc8000bf25270 */
[----:B------:R-:W-:-:S09]  /*24e0*/  UISETP.NE.OR UP1, UPT, UR8, 0x1, UP1 ;  /* 0x000000010800788c */ /* 0x000fd20008f25670 */
[----:B------:R-:W-:Y:S05]  /*24f0*/  BRA.U UP1, `(.L_x_40) ;  /* 0x0000000501487547 */ /* 0x000fea000b800000 */
[----:B------:R-:W-:Y:S01]  /*2500*/  ISETP.NE.AND P2, PT, R2, RZ, PT ;  /* 0x000000ff0200720c */ /* 0x000fe20003f45270 */
[----:B------:R-:W-:Y:S01]  /*2510*/  IMAD.MOV.U32 R12, RZ, RZ, 0x1 ;  /* 0x00000001ff0c7424 */ /* 0x000fe200078e00ff */
[----:B------:R-:W-:Y:S02]  /*2520*/  CS2R R10, SRZ ;  /* 0x00000000000a7805 */ /* 0x000fe4000001ff00 */
[----:B------:R-:W-:Y:S01]  /*2530*/  CS2R R8, SRZ ;  /* 0x0000000000087805 */ /* 0x000fe2000001ff00 */
[----:B------:R-:W-:Y:S01]  /*2540*/  UMOV UR4, 0x400 ;  /* 0x0000040000047882 */ /* 0x000fe20000000000 */
[----:B------:R-:W-:Y:S01]  /*2550*/  UMOV UR6, URZ ;  /* 0x000000ff00067c82 */ /* 0x000fe20008000000 */
[----:B------:R-:W-:-:S12]  /*2560*/  ULEA UR37, UR37, UR4, 0x18 ;  /* 0x0000000425257291 */ /* 0x000fd8000f8ec0ff */
.L_x_44:
[----:B------:R-:W-:Y:S02]  /*2570*/  LEA R0, R8, UR37, 0x3 ;  /* 0x0000002508007c11 */ /* 0x000fe4000f8e18ff */
[----:B------:R-:W-:-:S03]  /*2580*/  SHF.L.U32 R5, R9, 0x1f, RZ ;  /* 0x0000001f09057819 */ /* 0x000fc600000006ff */
[----:B------:R-:W-:Y:S01]  /*2590*/  VIADD R4, R0, 0xd0 ;  /* 0x000000d000047836 */ /* 0x000fe20000000000 */
[----:B------:R-:W1:Y:S02]  /*25a0*/  SYNCS.PHASECHK.TRANS64.TRYWAIT P0, [R0+URZ+0xc0], R5 ;  /* 0x0000c005000075a7 */ /* 0x000e6400080011ff */
[----:B-1----:R-:W-:Y:S05]  /*25b0*/  @!P0 BRA `(.L_x_41) ;  /* 0x00000044007c8947 */ /* 0x002fea0003800000 */
.L_x_105:
[----:B------:R-:W-:Y:S01]  /*25c0*/  ULEA UR5, UR6, UR37, 0x3 ;  /* 0x0000002506057291 */ /* 0x000fe2000f8e18ff */
[----:B------:R-:W-:Y:S02]  /*25d0*/  PRMT R4, RZ, 0x654, R4 ;  /* 0x00000654ff047816 */ /* 0x000fe40000000004 */
[----:B-1----:R-:W-:Y:S01]  /*25e0*/  SHF.L.U32 R5, R12, 0x1f, RZ ;  /* 0x0000001f0c057819 */ /* 0x002fe200000006ff */
[----:B------:R-:W-:Y:S01]  /*25f0*/  UIADD3 UR4, UPT, UPT, UR5, 0x60, URZ ;  /* 0x0000006005047890 */ /* 0x000fe2000fffe0ff */
[----:B------:R1:W-:Y:S05]  /*2600*/  SYNCS.ARRIVE.TRANS64.RED.A1T0 RZ, [R4+URZ], RZ ;  /* 0x000000ff04ff79a7 */ /* 0x0003ea00081004ff */
[----:B------:R-:W-:Y:S01]  /*2610*/  IMAD.U32 R7, RZ, RZ, UR4 ;  /* 0x00000004ff077e24 */ /* 0x000fe2000f8e00ff */
[----:B------:R-:W2:Y:S04]  /*2620*/  SYNCS.PHASECHK.TRANS64.TRYWAIT P0, [UR5+0x70], R5 ;  /* 0x00007005ff0075a7 */ /* 0x000ea80008001105 */
[----:B------:R-:W-:Y:S01]  /*2630*/  PRMT R6, R2, 0x654, R7 ;  /* 0x0000065402067816 */ /* 0x000fe20000000007 */
[----:B-1----:R-:W-:Y:S01]  /*2640*/  @!P2 IMAD.MOV.U32 R4, RZ, RZ, 0x10 ;  /* 0x00000010ff04a424 */ /* 0x002fe200078e00ff */
[----:B--2---:R-:W-:Y:S06]  /*2650*/  @!P0 BRA `(.L_x_42) ;  /* 0x0000004400688947 */ /* 0x004fec0003800000 */
.L_x_107:
[----:B------:R-:W-:Y:S01]  /*2660*/  ULEA UR4, UR6, UR37, 0x4 ;  /* 0x0000002506047291 */ /* 0x000fe2000f8e20ff */
[----:B------:R-:W-:Y:S01]  /*2670*/  SEL R3, R6, R3, !P2 ;  /* 0x0000000306037207 */ /* 0x000fe20005000000 */
[----:B------:R-:W-:Y:S01]  /*2680*/  UIADD3 UR5, UPT, UPT, UR5, 0x60, URZ ;  /* 0x0000006005057890 */ /* 0x000fe2000fffe0ff */
[----:B-1----:R-:W-:Y:S01]  /*2690*/  LEA R0, R11, UR37, 0x3 ;  /* 0x000000250b007c11 */ /* 0x002fe2000f8e18ff */
[----:B------:R-:W-:Y:S01]  /*26a0*/  UIADD3 UR4, UPT, UPT, UR4, 0xf0, URZ ;  /* 0x000000f004047890 */ /* 0x000fe2000fffe0ff */
[----:B------:R-:W-:Y:S01]  /*26b0*/  SHF.L.U32 R5, R10, 0x1f, RZ ;  /* 0x0000001f0a057819 */ /* 0x000fe200000006ff */
[----:B------:R1:W-:Y:S01]  /*26c0*/  @!P2 SYNCS.ARRIVE.TRANS64.RED RZ, [R3+URZ], R4 ;  /* 0x0000000403ffa9a7 */ /* 0x0003e200080004ff */
[----:B------:R-:W-:Y:S01]  /*26d0*/  UIADD3 UR6, UPT, UPT, UR6, 0x1, URZ ;  /* 0x0000000106067890 */ /* 0x000fe2000fffe0ff */
[----:B------:R-:W-:-:S03]  /*26e0*/  VIADD R8, R8, 0x1 ;  /* 0x0000000108087836 */ /* 0x000fc60000000000 */
[----:B------:R-:W-:Y:S02]  /*26f0*/  UISETP.NE.AND UP0, UPT, UR6, 0x2, UPT ;  /* 0x000000020600788c */ /* 0x000fe4000bf05270 */
[----:B------:R-:W-:Y:S06]  /*2700*/  UGETNEXTWORKID.BROADCAST [UR4], [UR5] ;  /* 0x00000000040073ca */ /* 0x000fec0008000100 */
[----:B------:R-:W-:Y:S01]  /*2710*/  USEL UR4, URZ, 0x1, UP0 ;  /* 0x00000001ff047887 */ /* 0x000fe20008000000 */
[----:B------:R-:W-:Y:S01]  /*2720*/  ISETP.NE.AND P0, PT, R8, 0x2, PT ;  /* 0x000000020800780c */ /* 0x000fe20003f05270 */
[----:B------:R-:W-:Y:S01]  /*2730*/  USEL UR6, UR6, URZ, UP0 ;  /* 0x000000ff06067287 */ /* 0x000fe20008000000 */
[----:B------:R-:W2:Y:S03]  /*2740*/  SYNCS.PHASECHK.TRANS64.TRYWAIT P1, [R0+URZ+0x60], R5 ;  /* 0x00006005000075a7 */ /* 0x000ea600080211ff */
[----:B------:R-:W-:Y:S01]  /*2750*/  LOP3.LUT R12, R12, UR4, RZ, 0x3c, !PT ;  /* 0x000000040c0c7c12 */ /* 0x000fe2000f8e3cff */
[----:B-12---:R-:W-:Y:S07]  /*2760*/  @!P1 BRA `(.L_x_43) ;  /* 0x00000044003c9947 */ /* 0x006fee0003800000 */
.L_x_108:
[C---:B------:R-:W-:Y:S01]  /*2770*/  LEA R4, R11.reuse, UR37, 0x4 ;  /* 0x000000250b047c11 */ /* 0x040fe2000f8e20ff */
[----:B-1----:R-:W-:Y:S01]  /*2780*/  VIADD R0, R0, 0x70 ;  /* 0x0000007000007836 */ /* 0x002fe20000000000 */
[----:B------:R-:W-:Y:S01]  /*2790*/  SEL R8, R8, RZ, P0 ;  /* 0x000000ff08087207 */ /* 0x000fe20000000000 */
[----:B------:R-:W-:-:S03]  /*27a0*/  VIADD R11, R11, 0x1 ;  /* 0x000000010b0b7836 */ /* 0x000fc60000000000 */
[----:B------:R-:W1:Y:S01]  /*27b0*/  LDS.128 R4, [R4+0xf0] ;  /* 0x0000f00004047984 */ /* 0x000e620000000c00 */
[----:B------:R-:W-:Y:S02]  /*27c0*/  PRMT R0, RZ, 0x654, R0 ;  /* 0x00000654ff007816 */ /* 0x000fe40000000000 */
[C---:B------:R-:W-:Y:S01]  /*27d0*/  ISETP.NE.AND P1, PT, R11.reuse, 0x2, PT ;  /* 0x000000020b00780c */ /* 0x040fe20003f25270 */
[----:B------:R-:W-:Y:S01]  /*27e0*/  @!PT LDS RZ, [RZ] ;  /* 0x00000000fffff984 */ /* 0x000fe20000000800 */
[----:B------:R-:W-:Y:S01]  /*27f0*/  @!PT LDS RZ, [RZ] ;  /* 0x00000000fffff984 */ /* 0x000fe20000000800 */
[----:B------:R-:W-:Y:S01]  /*2800*/  @!PT LDS RZ, [RZ] ;  /* 0x00000000fffff984 */ /* 0x000fe20000000800 */
[----:B------:R-:W-:Y:S01]  /*2810*/  @!PT LDS RZ, [RZ] ;  /* 0x00000000fffff984 */ /* 0x000fe20000000800 */
[----:B------:R2:W-:Y:S06]  /*2820*/  MEMBAR.ALL.CTA ;  /* 0x0000000000007992 */ /* 0x0005ec0000008000 */
[----:B--2---:R-:W2:Y:S01]  /*2830*/  FENCE.VIEW.ASYNC.S ;  /* 0x00000000000073c6 */ /* 0x004ea20000000000 */
[----:B------:R-:W-:Y:S01]  /*2840*/  SEL R11, R11, RZ, P1 ;  /* 0x000000ff0b0b7207 */ /* 0x000fe20000800000 */
[----:B--2---:R2:W-:Y:S01]  /*2850*/  SYNCS.ARRIVE.TRANS64.RED.A1T0 RZ, [R0+URZ], RZ ;  /* 0x000000ff00ff79a7 */ /* 0x0045e200081004ff */
[----:B-1----:R-:W-:-:S02]  /*2860*/  LOP3.LUT P3, RZ, R6, 0x1, RZ, 0xc0, !PT ;  /* 0x0000000106ff7812 */ /* 0x002fc4000786c0ff */
[----:B------:R-:W-:-:S04]  /*2870*/  SEL R5, RZ, 0x1, P1 ;  /* 0x00000001ff057807 */ /* 0x000fc80000800000 */
[----:B------:R-:W-:Y:S02]  /*2880*/  LOP3.LUT R10, R10, R5, RZ, 0x3c, !PT ;  /* 0x000000050a0a7212 */ /* 0x000fe400078e3cff */
[----:B--2---:R-:W-:-:S04]  /*2890*/  SEL R0, RZ, 0x1, P0 ;  /* 0x00000001ff007807 */ /* 0x004fc80000000000 */
[----:B------:R-:W-:Y:S01]  /*28a0*/  LOP3.LUT R9, R9, R0, RZ, 0x3c, !PT ;  /* 0x0000000009097212 */ /* 0x000fe200078e3cff */
[----:B------:R-:W-:Y:S06]  /*28b0*/  @P3 BRA `(.L_x_44) ;  /* 0xfffffffc002c3947 */ /* 0x000fec000383ffff */
[----:B------:R-:W-:Y:S01]  /*28c0*/  ULEA UR5, UR6, UR37, 0x3 ;  /* 0x0000002506057291 */ /* 0x000fe2000f8e18ff */
[----:B------:R-:W-:-:S08]  /*28d0*/  SHF.L.U32 R3, R12, 0x1f, RZ ;  /* 0x0000001f0c037819 */ /* 0x000fd000000006ff */
[----:B------:R-:W1:Y:S02]  /*28e0*/  SYNCS.PHASECHK.TRANS64 P0, [UR5+0x70], R3 ;  /* 0x00007003ff0075a7 */ /* 0x000e640008001005 */
[----:B-1----:R-:W-:Y:S05]  /*28f0*/  @P0 BRA `(.L_x_45) ;  /* 0x0000000000080947 */ /* 0x002fea0003800000 */
[----:B------:R-:W1:Y:S02]  /*2900*/  SYNCS.PHASECHK.TRANS64.TRYWAIT P0, [UR5+0x70], R3 ;  /* 0x00007003ff0075a7 */ /* 0x000e640008001105 */
[----:B-1----:R-:W-:Y:S05]  /*2910*/  @!P0 BRA `(.L_x_46) ;  /* 0x0000004000e48947 */ /* 0x002fea0003800000 */
.L_x_45:
[----:B------:R-:W-:-:S04]  /*2920*/  UIADD3 UR4, UPT, UPT, UR6, 0x1, URZ ;  /* 0x0000000106047890 */ /* 0x000fc8000fffe0ff */
[----:B------:R-:W-:-:S04]  /*2930*/  UISETP.NE.AND UP0, UPT, UR4, 0x2, UPT ;  /* 0x000000020400788c */ /* 0x000fc8000bf05270 */
[----:B------:R-:W-:Y:S02]  /*2940*/  USEL UR7, URZ, 0x1, UP0 ;  /* 0x00000001ff077887 */ /* 0x000fe40008000000 */
[----:B------:R-:W-:-:S04]  /*2950*/  USEL UR4, UR4, URZ, UP0 ;  /* 0x000000ff04047287 */ /* 0x000fc80008000000 */
[----:B------:R-:W-:Y:S01]  /*2960*/  ULEA UR4, UR4, UR37, 0x3 ;  /* 0x0000002504047291 */ /* 0x000fe2000f8e18ff */
[----:B-1----:R-:W-:-:S04]  /*2970*/  LOP3.LUT R3, R12, UR7, RZ, 0x3c, !PT ;  /* 0x000000070c037c12 */ /* 0x002fc8000f8e3cff */
[----:B------:R-:W-:-:S04]  /*2980*/  SHF.L.U32 R0, R3, 0x1f, RZ ;  /* 0x0000001f03007819 */ /* 0x000fc800000006ff */
[----:B------:R-:W1:Y:S02]  /*2990*/  SYNCS.PHASECHK.TRANS64 P0, [UR4+0x70], R0 ;  /* 0x00007000ff0075a7 */ /* 0x000e640008001004 */
[----:B-1----:R-:W-:Y:S05]  /*29a0*/  @P0 EXIT ;  /* 0x000000000000094d */ /* 0x002fea0003800000 */
[----:B------:R-:W-:Y:S02]  /*29b0*/  SHF.L.U32 R3, R3, 0x1f, RZ ;  /* 0x0000001f03037819 */ /* 0x000fe400000006ff */
[----:B------:R-:W-:-:S07]  /*29c0*/  MOV R0, UR4 ;  /* 0x0000000400007c02 */ /* 0x000fce0008000f00 */
.L_x_47:
[----:B-1----:R1:W2:Y:S02]  /*29d0*/  SYNCS.PHASECHK.TRANS64.TRYWAIT P0, [R0+URZ+0x70], R3 ;  /* 0x00007003000075a7 */ /* 0x0022a400080011ff */
[----:B--2---:R-:W-:Y:S05]  /*29e0*/  @!P0 NANOSLEEP.SYNCS 0x989680 ;  /* 0x009896800000895d */ /* 0x004fea0003900000 */
[----:B------:R-:W2:Y:S02]  /*29f0*/  @!P0 SYNCS.PHASECHK.TRANS64 P0, [R0+URZ+0x70], R3 ;  /* 0x00007003000085a7 */ /* 0x000ea400080010ff */
[----:B--2---:R-:W-:Y:S05]  /*2a00*/  @P0 EXIT ;  /* 0x000000000000094d */ /* 0x004fea0003800000 */
[----:B------:R-:W-:Y:S05]  /*2a10*/  BRA `(.L_x_47) ;  /* 0xfffffffc00ec7947 */ /* 0x000fea000383ffff */
.L_x_40:
[----:B------:R-:W-:-:S09]  /*2a20*/  UISETP.NE.AND UP1, UPT, UR8, URZ, UPT ;  /* 0x000000ff0800728c */ /* 0x000fd2000bf25270 */
[----:B------:R-:W-:Y:S05]  /*2a30*/  BRA.U UP1, `(.L_x_48) ;  /* 0x0000000d01607547 */ /* 0x000fea000b800000 */
[----:B------:R-:W-:Y:S01]  /*2a40*/  UMOV UR4, 0x40 ;  /* 0x0000004000047882 */ /* 0x000fe20000000000 */
[----:B------:R-:W-:Y:S01]  /*2a50*/  NOP ;  /* 0x0000000000007918 */ /* 0x000fe20000000000 */
[----:B------:R-:W-:Y:S01]  /*2a60*/  ULEA UR4, UR37, UR4, 0x18 ;  /* 0x0000000425047291 */ /* 0x000fe2000f8ec0ff */
[----:B------:R-:W-:Y:S02]  /*2a70*/  UMOV UR5, 0x400 ;  /* 0x0000040000057882 */ /* 0x000fe40000000000 */
[----:B------:R-:W-:-:S06]  /*2a80*/  ULEA UR37, UR37, UR5, 0x18 ;  /* 0x0000000525257291 */ /* 0x000fcc000f8ec0ff */
[----:B------:R-:W1:Y:S02]  /*2a90*/  LDS.U8 R0, [UR4+0x1c] ;  /* 0x00001c04ff007984 */ /* 0x000e640008000000 */
[----:B-1----:R-:W-:-:S13]  /*2aa0*/  ISETP.NE.AND P0, PT, R0, RZ, PT ;  /* 0x000000ff0000720c */ /* 0x002fda0003f05270 */
[----:B------:R-:W-:Y:S05]  /*2ab0*/  @P0 BRA `(.L_x_49) ;  /* 0x0000000000580947 */ /* 0x000fea0003800000 */
[----:B------:R-:W-:-:S13]  /*2ac0*/  ELECT P0, URZ, PT ;  /* 0x0000000000ff782f */ /* 0x000fda0003800000 */
[----:B------:R-:W-:Y:S05]  /*2ad0*/  @!P0 BRA `(.L_x_50) ;  /* 0x0000000000608947 */ /* 0x000fea0003800000 */
[----:B------:R-:W-:Y:S01]  /*2ae0*/  UMOV UR5, 0x10 ;  /* 0x0000001000057882 */ /* 0x000fe20000000000 */
[----:B------:R-:W-:Y:S01]  /*2af0*/  HFMA2 R0, -RZ, RZ, 0, 5.9604644775390625e-08 ;  /* 0x00000001ff007431 */ /* 0x000fe200000001ff */
[----:B------:R-:W-:-:S03]  /*2b00*/  MOV R2, 0xffff ;  /* 0x0000ffff00027802 */ /* 0x000fc60000000f00 */
[----:B------:R-:W-:Y:S04]  /*2b10*/  DEPBAR.LE SB1, 0x36 ;  /* 0x00009d800000791a */ /* 0x000fe80000000000 */
[----:B------:R-:W1:Y:S02]  /*2b20*/  UTCATOMSWS.FIND_AND_SET.ALIGN UP0, UR5, UR5 ;  /* 0x00000005000575e3 */ /* 0x000e640008000800 */
[----:B-1----:R-:W-:Y:S01]  /*2b30*/  MOV R3, UR5 ;  /* 0x0000000500037c02 */ /* 0x002fe20008000f00 */
[----:B------:R-:W-:Y:S06]  /*2b40*/  BRA.U UP0, `(.L_x_51) ;  /* 0x0000000100187547 */ /* 0x000fec000b800000 */
.L_x_52:
[----:B------:R-:W-:Y:S05]  /*2b50*/  NANOSLEEP 0x64 ;  /* 0x000000640000795d */ /* 0x000fea0003800000 */
[----:B------:R-:W-:-:S05]  /*2b60*/  UMOV UR5, 0x10 ;  /* 0x0000001000057882 */ /* 0x000fca0000000000 */
[----:B------:R-:W-:Y:S04]  /*2b70*/  DEPBAR.LE SB1, 0x36 ;  /* 0x00009d800000791a */ /* 0x000fe80000000000 */
[----:B------:R-:W1:Y:S02]  /*2b80*/  UTCATOMSWS.FIND_AND_SET.ALIGN UP0, UR5, UR5 ;  /* 0x00000005000575e3 */ /* 0x000e640008000800 */
[----:B-1----:R-:W-:Y:S01]  /*2b90*/  MOV R3, UR5 ;  /* 0x0000000500037c02 */ /* 0x002fe20008000f00 */
[----:B------:R-:W-:Y:S05]  /*2ba0*/  BRA.U !UP0, `(.L_x_52) ;  /* 0xfffffffd08e87547 */ /* 0x000fea000b83ffff */
.L_x_51:
[-C--:B------:R-:W-:Y:S02]  /*2bb0*/  SHF.L.U32 R2, R2, R3.reuse, RZ ;  /* 0x0000000302027219 */ /* 0x080fe400000006ff */
[----:B------:R-:W-:Y:S01]  /*2bc0*/  SHF.L.U32 R0, R0, R3, RZ ;  /* 0x0000000300007219 */ /* 0x000fe200000006ff */
[----:B------:R-:W-:Y:S02]  /*2bd0*/  IMAD.SHL.U32 R3, R3, 0x20, RZ ;  /* 0x0000002003037824 */ /* 0x000fe400078e00ff */
[----:B------:R1:W-:Y:S04]  /*2be0*/  ATOMS.OR RZ, [UR4+0x14], R2 ;  /* 0x00001402ffff798c */ /* 0x0003e8000b000004 */
[----:B------:R1:W-:Y:S04]  /*2bf0*/  ATOMS.OR RZ, [UR4+0x18], R0 ;  /* 0x00001800ffff798c */ /* 0x0003e8000b000004 */
[----:B------:R1:W-:Y:S01]  /*2c00*/  STS [UR37+0x110], R3 ;  /* 0x00011003ff007988 */ /* 0x0003e20008000825 */
[----:B------:R-:W-:Y:S05]  /*2c10*/  BRA `(.L_x_50) ;  /* 0x0000000000107947 */ /* 0x000fea0003800000 */
.L_x_49:
[----:B------:R-:W-:Y:S02]  /*2c20*/  MOV R0, 0xffffffff ;  /* 0xffffffff00007802 */ /* 0x000fe40000000f00 */
[----:B------:R-:W-:-:S03]  /*2c30*/  MOV R2, 0x2c60 ;  /* 0x00002c6000027802 */ /* 0x000fc60000000f00 */
[----:B------:R1:W-:Y:S04]  /*2c40*/  STS [UR37+0x110], R0 ;  /* 0x00011000ff007988 */ /* 0x0003e80008000825 */
[----:B-1-3-5:R-:W-:Y:S05]  /*2c50*/  CALL.REL.NOINC `($__internal_1_$__cuda_sm10x_tcgen05_guardrail_trap_phase_invalid_during_alloc) ;  /* 0x0000004400607944 */ /* 0x02afea0003c00000 */
.L_x_50:
[----:B------:R-:W-:Y:S05]  /*2c60*/  WARPSYNC.ALL ;  /* 0x0000000000007948 */ /* 0x000fea0003800000 */
[----:B------:R-:W2:Y:S01]  /*2c70*/  S2UR UR6, SR_CgaCtaId ;  /* 0x00000000000679c3 */ /* 0x000ea20000008800 */
[----:B------:R-:W-:Y:S01]  /*2c80*/  UMOV UR4, 0x400 ;  /* 0x0000040000047882 */ /* 0x000fe20000000000 */
[----:B------:R-:W-:-:S06]  /*2c90*/  NOP ;  /* 0x0000000000007918 */ /* 0x000fcc0000000000 */
[----:B------:R-:W-:Y:S06]  /*2ca0*/  BAR.ARV 0x6, 0xa0 ;  /* 0x0182800000007b1d */ /* 0x000fec0000002000 */
[----:B------:R-:W4:Y:S01]  /*2cb0*/  LDCU UR7, c[0x0][0x38c] ;  /* 0x00007180ff0777ac */ /* 0x000f220008000800 */
[----:B------:R-:W-:Y:S01]  /*2cc0*/  IMAD.MOV.U32 R11, RZ, RZ, 0x1 ;  /* 0x00000001ff0b7424 */ /* 0x000fe200078e00ff */
[----:B------:R-:W-:Y:S01]  /*2cd0*/  CS2R R8, SRZ ;  /* 0x0000000000087805 */ /* 0x000fe2000001ff00 */
[----:B------:R-:W-:Y:S01]  /*2ce0*/  IMAD.MOV.U32 R10, RZ, RZ, RZ ;  /* 0x000000ffff0a7224 */ /* 0x000fe200078e00ff */
[----:B------:R-:W-:Y:S01]  /*2cf0*/  UMOV UR18, URZ ;  /* 0x000000ff00127c82 */ /* 0x000fe20008000000 */
[----:B------:R-:W-:Y:S01]  /*2d00*/  UMOV UR17, URZ ;  /* 0x000000ff00117c82 */ /* 0x000fe20008000000 */
[----:B------:R-:W-:Y:S01]  /*2d10*/  UMOV UR20, 0x0 ;  /* 0x0000000000147882 */ /* 0x000fe20000000000 */
[----:B------:R-:W-:Y:S01]  /*2d20*/  UMOV UR21, 0x81004a0 ;  /* 0x081004a000157882 */ /* 0x000fe20000000000 */
[----:B--2---:R-:W-:Y:S01]  /*2d30*/  ULEA UR6, UR6, UR4, 0x18 ;  /* 0x0000000406067291 */ /* 0x004fe2000f8ec0ff */
[----:B------:R-:W2:Y:S03]  /*2d40*/  LDCU UR4, c[0x0][0x38c] ;  /* 0x00007180ff0477ac */ /* 0x000ea60008000800 */
[----:B------:R-:W-:-:S02]  /*2d50*/  UIADD3 UR11, UPT, UPT, UR6, 0x4400, URZ ;  /* 0x00004400060b7890 */ /* 0x000fc4000fffe0ff */
[----:B----4-:R-:W-:-:S03]  /*2d60*/  UIADD3 UR7, UPT, UPT, UR7, 0x1f, URZ ;  /* 0x0000001f07077890 */ /* 0x010fc6000fffe0ff */
[----:B-1----:R-:W1:Y:S01]  /*2d70*/  LDS R0, [UR6+0x110] ;  /* 0x00011006ff007984 */ /* 0x002e620008000800 */
[----:B------:R-:W-:Y:S02]  /*2d80*/  UIADD3 UR12, UPT, UPT, UR6, 0x8400, URZ ;  /* 0x00008400060c7890 */ /* 0x000fe4000fffe0ff */
[----:B------:R-:W-:Y:S02]  /*2d90*/  USHF.R.S32.HI UR5, URZ, 0x1f, UR7 ;  /* 0x0000001fff057899 */ /* 0x000fe40008011407 */
[----:B------:R-:W-:Y:S02]  /*2da0*/  USHF.R.U32.HI UR11, URZ, 0x4, UR11 ;  /* 0x00000004ff0b7899 */ /* 0x000fe4000801160b */
[----:B------:R-:W-:Y:S02]  /*2db0*/  ULEA.HI UR5, UR5, UR7, URZ, 0x5 ;  /* 0x0000000705057291 */ /* 0x000fe4000f8f28ff */
[----:B------:R-:W-:Y:S02]  /*2dc0*/  USHF.R.U32.HI UR12, URZ, 0x4, UR12 ;  /* 0x00000004ff0c7899 */ /* 0x000fe4000801160c */
[----:B------:R-:W-:-:S02]  /*2dd0*/  USHF.R.S32.HI UR5, URZ, 0x5, UR5 ;  /* 0x00000005ff057899 */ /* 0x000fc40008011405 */
[----:B------:R-:W-:Y:S02]  /*2de0*/  ULOP3.LUT UR11, UR11, 0x3fff, URZ, 0xc0, !UPT ;  /* 0x00003fff0b0b7892 */ /* 0x000fe4000f8ec0ff */
[----:B------:R-:W-:Y:S02]  /*2df0*/  UISETP.LT.AND UP0, UPT, UR5, 0x1, UPT ;  /* 0x000000010500788c */ /* 0x000fe4000bf01270 */
[----:B------:R-:W-:Y:S02]  /*2e00*/  ULOP3.LUT UR12, UR12, 0x3fff, URZ, 0xc0, !UPT ;  /* 0x00003fff0c0c7892 */ /* 0x000fe4000f8ec0ff */
[----:B------:R-:W-:Y:S02]  /*2e10*/  USEL UR10, UR5, 0x1, !UP0 ;  /* 0x00000001050a7887 */ /* 0x000fe4000c000000 */
[----:B------:R-:W-:Y:S02]  /*2e20*/  ULOP3.LUT UR11, UR11, 0x10000, URZ, 0xfc, !UPT ;  /* 0x000100000b0b7892 */ /* 0x000fe4000f8efcff */
[----:B------:R-:W-:-:S02]  /*2e30*/  ULOP3.LUT UR12, UR12, 0x10000, URZ, 0xfc, !UPT ;  /* 0x000100000c0c7892 */ /* 0x000fc4000f8efcff */
[----:B------:R-:W-:Y:S02]  /*2e40*/  UIADD3 UR10, UPT, UPT, -UR10, URZ, URZ ;  /* 0x000000ff0a0a7290 */ /* 0x000fe4000fffe1ff */
[----:B--2---:R-:W-:Y:S01]  /*2e50*/  UISETP.GE.AND UP3, UPT, UR4, 0x1, UPT ;  /* 0x000000010400788c */ /* 0x004fe2000bf66270 */
[----:B-1----:R-:W-:-:S15]  /*2e60*/  R2UR UR19, R0 ;  /* 0x00000000001372ca */ /* 0x002fde00000e0000 */
.L_x_59:
[----:B------:R-:W-:Y:S02]  /*2e70*/  LEA R0, R10, UR6, 0x3 ;  /* 0x000000060a007c11 */ /* 0x000fe4000f8e18ff */
[----:B------:R-:W-:Y:S02]  /*2e80*/  SHF.L.U32 R5, R9, 0x1f, RZ ;  /* 0x0000001f09057819 */ /* 0x000fe400000006ff */
[----:B------:R-:W-:Y:S01]  /*2e90*/  PLOP3.LUT P0, PT, PT, PT, UP3, 0x80, 0x8 ;  /* 0x000000000008781c */ /* 0x000fe20003f0f038 */
[----:B------:R-:W-:Y:S01]  /*2ea0*/  VIADD R3, R0, 0x70 ;  /* 0x0000007000037836 */ /* 0x000fe20000000000 */
[----:B-1----:R-:W1:Y:S02]  /*2eb0*/  SYNCS.PHASECHK.TRANS64.TRYWAIT P1, [R0+URZ+0x60], R5 ;  /* 0x00006005000075a7 */ /* 0x002e6400080211ff */
[----:B-1--4-:R-:W-:Y:S09]  /*2ec0*/  @!P1 BRA `(.L_x_53) ;  /* 0x0000003c00909947 */ /* 0x012ff20003800000 */
.L_x_110:
[----:B------:R-:W-:Y:S01]  /*2ed0*/  LEA R4, R10, UR6, 0x4 ;  /* 0x000000060a047c11 */ /* 0x000fe2000f8e20ff */
[----:B------:R-:W-:Y:S01]  /*2ee0*/  @UP3 ULEA UR4, UR17, UR6, 0x3 ;  /* 0x0000000611043291 */ /* 0x000fe2000f8e18ff */
[----:B------:R-:W-:Y:S01]  /*2ef0*/  PLOP3.LUT P2, PT, PT, PT, PT, 0x80, 0x8 ;  /* 0x000000000008781c */ /* 0x000fe20003f4f070 */
[----:B------:R-:W-:Y:S01]  /*2f00*/  ULEA UR9, UR18, UR6, 0x3 ;  /* 0x0000000612097291 */ /* 0x000fe2000f8e18ff */
[----:B------:R-:W-:Y:S02]  /*2f10*/  PRMT R3, RZ, 0x654, R3 ;  /* 0x00000654ff037816 */ /* 0x000fe40000000003 */
[----:B-1----:R-:W1:Y:S01]  /*2f20*/  LDS.128 R4, [R4+0xf0] ;  /* 0x0000f00004047984 */ /* 0x002e620000000c00 */
[----:B------:R-:W-:Y:S02]  /*2f30*/  @P0 SHF.L.U32 R2, R8, 0x1f, RZ ;  /* 0x0000001f08020819 */ /* 0x000fe400000006ff */
[----:B------:R-:W-:Y:S01]  /*2f40*/  SHF.L.U32 R0, R11, 0x1f, RZ ;  /* 0x0000001f0b007819 */ /* 0x000fe200000006ff */
[----:B------:R-:W-:Y:S01]  /*2f50*/  @!PT LDS RZ, [RZ] ;  /* 0x00000000fffff984 */ /* 0x000fe20000000800 */
[----:B------:R-:W-:Y:S01]  /*2f60*/  @!PT LDS RZ, [RZ] ;  /* 0x00000000fffff984 */ /* 0x000fe20000000800 */
[----:B------:R-:W-:Y:S01]  /*2f70*/  @!PT LDS RZ, [RZ] ;  /* 0x00000000fffff984 */ /* 0x000fe20000000800 */
[----:B------:R-:W-:Y:S01]  /*2f80*/  @!PT LDS RZ, [RZ] ;  /* 0x00000000fffff984 */ /* 0x000fe20000000800 */
[----:B------:R2:W-:Y:S06]  /*2f90*/  MEMBAR.ALL.CTA ;  /* 0x0000000000007992 */ /* 0x0005ec0000008000 */
[----:B--2---:R-:W2:Y:S02]  /*2fa0*/  FENCE.VIEW.ASYNC.S ;  /* 0x00000000000073c6 */ /* 0x004ea40000000000 */
[----:B--2---:R2:W-:Y:S01]  /*2fb0*/  SYNCS.ARRIVE.TRANS64.RED.A1T0 RZ, [R3+URZ], RZ ;  /* 0x000000ff03ff79a7 */ /* 0x0045e200081004ff */
[----:B------:R2:W4:Y:S01]  /*2fc0*/  @P0 SYNCS.PHASECHK.TRANS64.TRYWAIT P2, [UR4], R2 ;  /* 0x00000002ff0005a7 */ /* 0x0005220008041104 */
[----:B-1----:R-:W-:Y:S01]  /*2fd0*/  LOP3.LUT P1, RZ, R6, 0x1, RZ, 0xc0, !PT ;  /* 0x0000000106ff7812 */ /* 0x002fe2000782c0ff */
[----:B------:R-:W1:Y:S02]  /*2fe0*/  SYNCS.PHASECHK.TRANS64.TRYWAIT P0, [UR9+0xa0], R0 ;  /* 0x0000a000ff0075a7 */ /* 0x000e640008001109 */
[----:B-12-4-:R-:W-:Y:S10]  /*2ff0*/  @!P0 BRA `(.L_x_54) ;  /* 0x0000003c00588947 */ /* 0x016ff40003800000 */
.L_x_112:
[----:B------:R-:W-:Y:S01]  /*3000*/  IADD3 R10, PT, PT, R10, 0x1, RZ ;  /* 0x000000010a0a7810 */ /* 0x000fe20007ffe0ff */
[----:B------:R-:W-:Y:S06]  /*3010*/  BRA.U !UP3, `(.L_x_55) ;  /* 0x000000010b887547 */ /* 0x000fec000b800000 */
[----:B------:R-:W-:Y:S02]  /*3020*/  ULEA UR8, UR18, UR19, 0x6 ;  /* 0x0000001312087291 */ /* 0x000fe4000f8e30ff */
[----:B------:R-:W-:Y:S01]  /*3030*/  UPLOP3.LUT UP4, UPT, UPT, UPT, UPT, 0x40, 0x4 ;  /* 0x000000000004789c */ /* 0x000fe20003f8e870 */
[----:B------:R-:W-:Y:S01]  /*3040*/  UMOV UR16, UR10 ;  /* 0x0000000a00107c82 */ /* 0x000fe20008000000 */
[----:B------:R-:W-:Y:S01]  /*3050*/  UMOV UR15, UR5 ;  /* 0x00000005000f7c82 */ /* 0x000fe20008000000 */
[----:B------:R-:W-:-:S08]  /*3060*/  UMOV UR14, UR17 ;  /* 0x00000011000e7c82 */ /* 0x000fd00008000000 */
.L_x_58:
[----:B------:R-:W-:Y:S02]  /*3070*/  UIADD3 UR16, UPT, UPT, UR16, 0x1, URZ ;  /* 0x0000000110107890 */ /* 0x000fe4000fffe0ff */
[----:B--2---:R-:W-:Y:S02]  /*3080*/  ULEA UR7, UR14, UR6, 0x3 ;  /* 0x000000060e077291 */ /* 0x004fe4000f8e18ff */
[----:B------:R-:W-:Y:S01]  /*3090*/  UISETP.NE.AND UP0, UPT, UR16, URZ, UPT ;  /* 0x000000ff1000728c */ /* 0x000fe2000bf05270 */
[----:B----4-:R-:W-:Y:S10]  /*30a0*/  @P2 BRA `(.L_x_56) ;  /* 0x00000000000c2947 */ /* 0x010ff40003800000 */
[----:B-1----:R-:W-:Y:S04]  /*30b0*/  SHF.L.U32 R3, R8, 0x1f, RZ ;  /* 0x0000001f08037819 */ /* 0x002fe800000006ff */
[----:B------:R-:W1:Y:S02]  /*30c0*/  SYNCS.PHASECHK.TRANS64.TRYWAIT P0, [UR7], R3 ;  /* 0x00000003ff0075a7 */ /* 0x000e640008001107 */
[----:B-1----:R-:W-:Y:S05]  /*30d0*/  @!P0 BRA `(.L_x_57) ;  /* 0x0000003c00388947 */ /* 0x002fea0003800000 */
.L_x_56:
[----:B------:R-:W-:Y:S01]  /*30e0*/  UISETP.NE.AND UP1, UPT, UR15, 0x1, UPT ;  /* 0x000000010f00788c */ /* 0x000fe2000bf25270 */
[----:B------:R-:W-:Y:S01]  /*30f0*/  PLOP3.LUT P2, PT, PT, PT, PT, 0x80, 0x8 ;  /* 0x000000000008781c */ /* 0x000fe20003f4f070 */
[----:B------:R-:W-:Y:S02]  /*3100*/  UIADD3 UR17, UPT, UPT, UR14, 0x1, URZ ;  /* 0x000000010e117890 */ /* 0x000fe4000fffe0ff */
[----:B------:R-:W-:Y:S02]  /*3110*/  ULEA UR22, UR14, UR12, 0x7 ;  /* 0x0000000c0e167291 */ /* 0x000fe4000f8e38ff */
[----:B------:R-:W-:Y:S01]  /*3120*/  UISETP.NE.AND UP2, UPT, UR17, 0x4, UPT ;  /* 0x000000041100788c */ /* 0x000fe2000bf45270 */
[----:B------:R-:W-:Y:S01]  /*3130*/  PLOP3.LUT P0, PT, PT, PT, UP1, 0x80, 0x8 ;  /* 0x000000000008781c */ /* 0x000fe20003f0f018 */
[----:B------:R-:W-:Y:S02]  /*3140*/  ULEA UR24, UR14, UR11, 0x8 ;  /* 0x0000000b0e187291 */ /* 0x000fe4000f8e40ff */
[----:B------:R-:W-:Y:S02]  /*3150*/  USEL UR13, URZ, 0x1, UP2 ;  /* 0x00000001ff0d7887 */ /* 0x000fe40009000000 */
[----:B------:R-:W-:Y:S02]  /*3160*/  USEL UR17, UR17, URZ, UP2 ;  /* 0x000000ff11117287 */ /* 0x000fe40009000000 */
[----:B------:R-:W-:Y:S02]  /*3170*/  UIADD3 UR7, UPT, UPT, UR7, 0x20, URZ ;  /* 0x0000002007077890 */ /* 0x000fe4000fffe0ff */
[----:B------:R-:W-:Y:S01]  /*3180*/  @UP1 ULEA UR4, UR17, UR6, 0x3 ;  /* 0x0000000611041291 */ /* 0x000fe2000f8e18ff */
[----:B------:R-:W-:Y:S01]  /*3190*/  LOP3.LUT R8, R8, UR13, RZ, 0x3c, !PT ;  /* 0x0000000d08087c12 */ /* 0x000fe2000f8e3cff */
[----:B------:R-:W-:Y:S01]  /*31a0*/  UMOV UR23, 0xc0004010 ;  /* 0xc000401000177882 */ /* 0x000fe20000000000 */
[----:B------:R-:W-:Y:S01]  /*31b0*/  UMOV UR25, 0xc0004010 ;  /* 0xc000401000197882 */ /* 0x000fe20000000000 */
[----:B------:R-:W-:Y:S01]  /*31c0*/  UIADD3 UR15, UPT, UPT, UR15, -0x1, URZ ;  /* 0xffffffff0f0f7890 */ /* 0x000fe2000fffe0ff */
[----:B-1----:R-:W-:Y:S01]  /*31d0*/  @P0 SHF.L.U32 R0, R8, 0x1f, RZ ;  /* 0x0000001f08000819 */ /* 0x002fe200000006ff */
[----:B------:R-:W-:Y:S03]  /*31e0*/  UMOV UR14, UR17 ;  /* 0x00000011000e7c82 */ /* 0x000fe60008000000 */
[----:B------:R2:W4:Y:S01]  /*31f0*/  @P0 SYNCS.PHASECHK.TRANS64.TRYWAIT P2, [UR4], R0 ;  /* 0x00000000ff0005a7 */ /* 0x0005220008041104 */
[----:B------:R2:W-:Y:S01]  /*3200*/  UTCIMMA gdesc[UR24], gdesc[UR22], tmem[UR8], tmem[UR20], idesc[UR21], UP4 ;  /* 0x00ff1416180075ea */ /* 0x0005e2000a000108 */
[----:B------:R-:W-:Y:S01]  /*3210*/  UPLOP3.LUT UP4, UPT, UPT, UPT, UPT, 0x80, 0x8 ;  /* 0x000000000008789c */ /* 0x000fe20003f8f070 */
[----:B------:R2:W-:Y:S01]  /*3220*/  UTCBAR [UR7], URZ ;  /* 0x000000ff070073e9 */ /* 0x0005e200080000ff */
[----:B------:R-:W-:Y:S09]  /*3230*/  BRA.U UP0, `(.L_x_58) ;  /* 0xfffffffd008c7547 */ /* 0x000ff2000b83ffff */
.L_x_55:
[----:B------:R-:W-:Y:S01]  /*3240*/  UIADD3 UR18, UPT, UPT, UR18, 0x1, URZ ;  /* 0x0000000112127890 */ /* 0x000fe2000fffe0ff */
[C---:B------:R-:W-:Y:S01]  /*3250*/  ISETP.NE.AND P0, PT, R10.reuse, 0x2, PT ;  /* 0x000000020a00780c */ /* 0x040fe20003f05270 */
[----:B------:R-:W-:Y:S02]  /*3260*/  UIADD3 UR9, UPT, UPT, UR9, 0x80, URZ ;  /* 0x0000008009097890 */ /* 0x000fe4000fffe0ff */
[----:B------:R-:W-:Y:S01]  /*3270*/  UISETP.NE.AND UP0, UPT, UR18, 0x4, UPT ;  /* 0x000000041200788c */ /* 0x000fe2000bf05270 */
[----:B-12---:R-:W-:Y:S02]  /*3280*/  SEL R0, RZ, 0x1, P0 ;  /* 0x00000001ff007807 */ /* 0x006fe40000000000 */
[----:B------:R-:W-:Y:S01]  /*3290*/  SEL R10, R10, RZ, P0 ;  /* 0x000000ff0a0a7207 */ /* 0x000fe20000000000 */
[----:B------:R-:W-:Y:S01]  /*32a0*/  USEL UR4, URZ, 0x1, UP0 ;  /* 0x00000001ff047887 */ /* 0x000fe20008000000 */
[----:B------:R-:W-:Y:S01]  /*32b0*/  LOP3.LUT R9, R9, R0, RZ, 0x3c, !PT ;  /* 0x0000000009097212 */ /* 0x000fe200078e3cff */
[----:B------:R-:W-:Y:S01]  /*32c0*/  USEL UR18, UR18, URZ, UP0 ;  /* 0x000000ff12127287 */ /* 0x000fe20008000000 */
[----:B------:R1:W-:Y:S03]  /*32d0*/  UTCBAR [UR9], URZ ;  /* 0x000000ff090073e9 */ /* 0x0003e600080000ff */
[----:B------:R-:W-:Y:S01]  /*32e0*/  LOP3.LUT R11, R11, UR4, RZ, 0x3c, !PT ;  /* 0x000000040b0b7c12 */ /* 0x000fe2000f8e3cff */
[----:B------:R-:W-:Y:S07]  /*32f0*/  @P1 BRA `(.L_x_59) ;  /* 0xfffffff800dc1947 */ /* 0x000fee000383ffff */
[----:B------:R-:W2:Y:S01]  /*3300*/  S2UR UR4, SR_CgaCtaId ;  /* 0x00000000000479c3 */ /* 0x000ea20000008800 */
[----:B------:R-:W-:Y:S01]  /*3310*/  ELECT P0, URZ, PT ;  /* 0x0000000000ff782f */ /* 0x000fe20003800000 */
[----:B------:R-:W-:Y:S01]  /*3320*/  IMAD.MOV.U32 R0, RZ, RZ, 0x1 ;  /* 0x00000001ff007424 */ /* 0x000fe200078e00ff */
[----:B------:R-:W-:Y:S01]  /*3330*/  UIADD3 UR6, UPT, UPT, UR6, 0xa0, URZ ;  /* 0x000000a006067890 */ /* 0x000fe2000fffe0ff */
[----:B------:R-:W-:Y:S01]  /*3340*/  SHF.L.U32 R3, R11, 0x1f, RZ ;  /* 0x0000001f0b037819 */ /* 0x000fe200000006ff */
[----:B------:R-:W-:-:S03]  /*3350*/  UMOV UR5, 0x40 ;  /* 0x0000004000057882 */ /* 0x000fc60000000000 */
[----:B------:R-:W-:Y:S01]  /*3360*/  UVIRTCOUNT.DEALLOC.SMPOOL 0x80 ;  /* 0x000000800000784c */ /* 0x000fe20000000000 */
[----:B--2---:R-:W-:Y:S02]  /*3370*/  ULEA UR4, UR4, UR5, 0x18 ;  /* 0x0000000504047291 */ /* 0x004fe4000f8ec0ff */
[----:B------:R-:W-:-:S07]  /*3380*/  ULEA UR5, UR18, UR6, 0x3 ;  /* 0x0000000612057291 */ /* 0x000fce000f8e18ff */
[----:B------:R2:W-:Y:S02]  /*3390*/  @P0 STS.U8 [UR4+0x1c], R0 ;  /* 0x00001c00ff000988 */ /* 0x0005e40008000004 */
[----:B------:R-:W3:Y:S02]  /*33a0*/  SYNCS.PHASECHK.TRANS64.TRYWAIT P0, [UR5], R3 ;  /* 0x00000003ff0075a7 */ /* 0x000ee40008001105 */
[----:B--23--:R-:W-:Y:S05]  /*33b0*/  @!P0 BRA `(.L_x_60) ;  /* 0x0000003800988947 */ /* 0x00cfea0003800000 */
.L_x_115:
[----:B------:R-:W-:-:S04]  /*33c0*/  UIADD3 UR7, UPT, UPT, UR18, 0x1, URZ ;  /* 0x0000000112077890 */ /* 0x000fc8000fffe0ff */
[----:B------:R-:W-:-:S04]  /*33d0*/  UISETP.NE.AND UP0, UPT, UR7, 0x4, UPT ;  /* 0x000000040700788c */ /* 0x000fc8000bf05270 */
[----:B------:R-:W-:Y:S02]  /*33e0*/  USEL UR8, URZ, 0x1, UP0 ;  /* 0x00000001ff087887 */ /* 0x000fe40008000000 */
[----:B------:R-:W-:-:S04]  /*33f0*/  USEL UR7, UR7, URZ, UP0 ;  /* 0x000000ff07077287 */ /* 0x000fc80008000000 */
[----:B------:R-:W-:Y:S01]  /*3400*/  ULEA UR5, UR7, UR6, 0x3 ;  /* 0x0000000607057291 */ /* 0x000fe2000f8e18ff */
[----:B------:R-:W-:-:S04]  /*3410*/  LOP3.LUT R2, R11, UR8, RZ, 0x3c, !PT ;  /* 0x000000080b027c12 */ /* 0x000fc8000f8e3cff */
[----:B--2---:R-:W-:-:S04]  /*3420*/  SHF.L.U32 R3, R2, 0x1f, RZ ;  /* 0x0000001f02037819 */ /* 0x004fc800000006ff */
[----:B------:R-:W2:Y:S02]  /*3430*/  SYNCS.PHASECHK.TRANS64.TRYWAIT P0, [UR5], R3 ;  /* 0x00000003ff0075a7 */ /* 0x000ea40008001105 */
[----:B--2---:R-:W-:Y:S05]  /*3440*/  @!P0 BRA `(.L_x_61) ;  /* 0x00000038008c8947 */ /* 0x004fea0003800000 */
.L_x_117:
        /* <DEDUP_REMOVED lines=9> */
.L_x_119:
[----:B------:R-:W-:-:S04]  /*34e0*/  UIADD3 UR7, UPT, UPT, UR7, 0x1, URZ ;  /* 0x0000000107077890 */ /* 0x000fc8000fffe0ff */
[----:B------:R-:W-:-:S04]  /*34f0*/  UISETP.NE.AND UP0, UPT, UR7, 0x4, UPT ;  /* 0x000000040700788c */ /* 0x000fc8000bf05270 */
[----:B------:R-:W-:Y:S02]  /*3500*/  USEL UR5, URZ, 0x1, UP0 ;  /* 0x00000001ff057887 */ /* 0x000fe40008000000 */
[----:B------:R-:W-:-:S04]  /*3510*/  USEL UR7, UR7, URZ, UP0 ;  /* 0x000000ff07077287 */ /* 0x000fc80008000000 */
[----:B------:R-:W-:Y:S01]  /*3520*/  ULEA UR7, UR7, UR6, 0x3 ;  /* 0x0000000607077291 */ /* 0x000fe2000f8e18ff */
[----:B--2---:R-:W-:-:S04]  /*3530*/  LOP3.LUT R3, R2, UR5, RZ, 0x3c, !PT ;  /* 0x0000000502037c12 */ /* 0x004fc8000f8e3cff */
[----:B------:R-:W-:-:S04]  /*3540*/  SHF.L.U32 R3, R3, 0x1f, RZ ;  /* 0x0000001f03037819 */ /* 0x000fc800000006ff */
[----:B------:R-:W2:Y:S02]  /*3550*/  SYNCS.PHASECHK.TRANS64.TRYWAIT P0, [UR7], R3 ;  /* 0x00000003ff0075a7 */ /* 0x000ea40008001107 */
[----:B--2---:R-:W-:Y:S05]  /*3560*/  @!P0 BRA `(.L_x_63) ;  /* 0x0000003800748947 */ /* 0x004fea0003800000 */
.L_x_121:
[----:B------:R-:W-:Y:S01]  /*3570*/  NOP ;  /* 0x0000000000007918 */ /* 0x000fe20000000000 */
[----:B--2---:R-:W2:Y:S01]  /*3580*/  LDS R0, [UR4+0x14] ;  /* 0x00001404ff007984 */ /* 0x004ea20008000800 */
[----:B------:R-:W-:Y:S01]  /*3590*/  ULOP3.LUT UR6, UR19, 0xffff, URZ, 0xc0, !UPT ;  /* 0x0000ffff13067892 */ /* 0x000fe2000f8ec0ff */
[----:B------:R-:W-:Y:S01]  /*35a0*/  UMOV UR8, 0xffff ;  /* 0x0000ffff00087882 */ /* 0x000fe20000000000 */
[----:B------:R-:W-:Y:S02]  /*35b0*/  UMOV UR5, 0x1 ;  /* 0x0000000100057882 */ /* 0x000fe40000000000 */
[----:B------:R-:W-:-:S04]  /*35c0*/  USHF.R.U32.HI UR6, URZ, 0x5, UR6 ;  /* 0x00000005ff067899 */ /* 0x000fc80008011606 */
[----:B------:R-:W-:Y:S02]  /*35d0*/  USHF.L.U32 UR8, UR8, UR6, URZ ;  /* 0x0000000608087299 */ /* 0x000fe400080006ff */
[----:B------:R-:W-:-:S04]  /*35e0*/  USHF.L.U32 UR5, UR5, UR6, URZ ;  /* 0x0000000605057299 */ /* 0x000fc800080006ff */
[----:B--2---:R-:W-:-:S04]  /*35f0*/  LOP3.LUT R0, R0, UR8, RZ, 0xc0, !PT ;  /* 0x0000000800007c12 */ /* 0x004fc8000f8ec0ff */
[----:B------:R-:W-:-:S13]  /*3600*/  ISETP.NE.AND P0, PT, R0, UR8, PT ;  /* 0x0000000800007c0c */ /* 0x000fda000bf05270 */
[----:B------:R-:W-:Y:S05]  /*3610*/  @P0 BRA `(.L_x_64) ;  /* 0x0000000000580947 */ /* 0x000fea0003800000 */
[----:B------:R-:W2:Y:S02]  /*3620*/  LDS R0, [UR4+0x18] ;  /* 0x00001804ff007984 */ /* 0x000ea40008000800 */
[----:B--2---:R-:W-:-:S04]  /*3630*/  LOP3.LUT R0, R0, UR5, RZ, 0xc0, !PT ;  /* 0x0000000500007c12 */ /* 0x004fc8000f8ec0ff */
[----:B------:R-:W-:-:S13]  /*3640*/  ISETP.NE.AND P0, PT, R0, UR5, PT ;  /* 0x0000000500007c0c */ /* 0x000fda000bf05270 */
[----:B------:R-:W-:Y:S05]  /*3650*/  @P0 BRA `(.L_x_65) ;  /* 0x00000000003c0947 */ /* 0x000fea0003800000 */
[----:B------:R-:W2:Y:S01]  /*3660*/  S2R R2, SR_LANEID ;  /* 0x0000000000027919 */ /* 0x000ea20000000000 */
[----:B------:R-:W-:Y:S01]  /*3670*/  ULOP3.LUT UR8, URZ, UR8, URZ, 0x33, !UPT ;  /* 0x00000008ff087292 */ /* 0x000fe2000f8e33ff */
[----:B------:R-:W-:Y:S01]  /*3680*/  LOP3.LUT R4, RZ, UR5, RZ, 0x33, !PT ;  /* 0x00000005ff047c12 */ /* 0x000fe2000f8e33ff */
[----:B------:R-:W-:Y:S02]  /*3690*/  VOTEU.ANY UR7, UPT, PT ;  /* 0x0000000000077886 */ /* 0x000fe400038e0100 */
[----:B------:R-:W-:Y:S01]  /*36a0*/  UFLO.U32 UR7, UR7 ;  /* 0x00000007000772bd */ /* 0x000fe200080e0000 */
[----:B------:R-:W3:Y:S01]  /*36b0*/  REDUX UR5, R4 ;  /* 0x00000000040573c4 */ /* 0x000ee20000000000 */
[----:B------:R-:W-:-:S06]  /*36c0*/  IMAD.U32 R0, RZ, RZ, UR8 ;  /* 0x00000008ff007e24 */ /* 0x000fcc000f8e00ff */
[----:B------:R1:W-:Y:S01]  /*36d0*/  UTCATOMSWS.AND URZ, UR8 ;  /* 0x0000000800ff79e3 */ /* 0x0003e20008000000 */
[----:B------:R-:W4:Y:S01]  /*36e0*/  REDUX UR6, R0 ;  /* 0x00000000000673c4 */ /* 0x000f220000000000 */
[----:B--2---:R-:W-:Y:S01]  /*36f0*/  ISETP.EQ.U32.AND P0, PT, R2, UR7, PT ;  /* 0x0000000702007c0c */ /* 0x004fe2000bf02070 */
[----:B---3--:R-:W-:Y:S01]  /*3700*/  IMAD.U32 R2, RZ, RZ, UR5 ;  /* 0x00000005ff027e24 */ /* 0x008fe2000f8e00ff */
[----:B----4-:R-:W-:-:S11]  /*3710*/  MOV R3, UR6 ;  /* 0x0000000600037c02 */ /* 0x010fd60008000f00 */
[----:B------:R1:W-:Y:S04]  /*3720*/  @P0 ATOMS.AND RZ, [UR4+0x14], R3 ;  /* 0x00001403ffff098c */ /* 0x0003e8000a800004 */
[----:B------:R1:W-:Y:S01]  /*3730*/  @P0 ATOMS.AND RZ, [UR4+0x18], R2 ;  /* 0x00001802ffff098c */ /* 0x0003e2000a800004 */
[----:B------:R-:W-:Y:S05]  /*3740*/  BRA `(.L_x_66) ;  /* 0x0000000000147947 */ /* 0x000fea0003800000 */
.L_x_65:
[----:B------:R-:W-:Y:S02]  /*3750*/  MOV R2, 0x3770 ;  /* 0x0000377000027802 */ /* 0x000fe40000000f00 */
[----:B-1--45:R-:W-:Y:S05]  /*3760*/  CALL.REL.NOINC `($__internal_0_$__cuda_sm10x_tcgen05_guardrail_trap_col_being_dealloced_not_returned_by_alloc) ;  /* 0x0000003800907944 */ /* 0x032fea0003c00000 */
[----:B------:R-:W-:Y:S05]  /*3770*/  BRA `(.L_x_66) ;  /* 0x0000000000087947 */ /* 0x000fea0003800000 */
.L_x_64:
[----:B------:R-:W-:Y:S02]  /*3780*/  MOV R2, 0x37a0 ;  /* 0x000037a000027802 */ /* 0x000fe40000000f00 */
[----:B-1--45:R-:W-:Y:S05]  /*3790*/  CALL.REL.NOINC `($__internal_2_$__cuda_sm10x_tcgen05_guardrail_trap_unallocated_columns_being_dealloced) ;  /* 0x00000038009c7944 */ /* 0x032fea0003c00000 */
.L_x_66:
[----:B------:R-:W-:Y:S01]  /*37a0*/  NOP ;  /* 0x0000000000007918 */ /* 0x000fe20000000000 */
[----:B-1----:R-:W-:Y:S05]  /*37b0*/  EXIT ;  /* 0x000000000000794d */ /* 0x002fea0003800000 */
.L_x_48:
[----:B------:R-:W-:-:S09]  /*37c0*/  UISETP.NE.OR UP2, UPT, UR8, 0x3, !UP2 ;  /* 0x000000030800788c */ /* 0x000fd2000d745670 */
[----:B------:R-:W-:Y:S05]  /*37d0*/  BRA.U UP2, `(.L_x_67) ;  /* 0x0000000902c87547 */ /* 0x000fea000b800000 */
[----:B------:R-:W1:Y:S01]  /*37e0*/  LDCU.64 UR6, c[0x0][0x888] ;  /* 0x00011100ff0677ac */ /* 0x000e620008000a00 */
[----:B------:R-:W2:Y:S01]  /*37f0*/  LDC R0, c[0x0][0xb30] ;  /* 0x0002cc00ff007b82 */ /* 0x000ea20000000800 */
[----:B------:R-:W-:Y:S01]  /*3800*/  IMAD.MOV.U32 R30, RZ, RZ, 0x1 ;  /* 0x00000001ff1e7424 */ /* 0x000fe200078e00ff */
[----:B------:R-:W-:Y:S01]  /*3810*/  CS2R R28, SRZ ;  /* 0x00000000001c7805 */ /* 0x000fe2000001ff00 */
[----:B------:R-:W4:Y:S01]  /*3820*/  LDCU.64 UR4, c[0x0][0x890] ;  /* 0x00011200ff0477ac */ /* 0x000f220008000a00 */
[----:B------:R-:W-:Y:S01]  /*3830*/  IMAD.MOV.U32 R25, RZ, RZ, 0x2000 ;  /* 0x00002000ff197424 */ /* 0x000fe200078e00ff */
[----:B------:R-:W-:-:S03]  /*3840*/  UMOV UR8, 0x400 ;  /* 0x0000040000087882 */ /* 0x000fc60000000000 */
[----:B------:R-:W3:Y:S01]  /*3850*/  LDC R19, c[0x0][0x370] ;  /* 0x0000dc00ff137b82 */ /* 0x000ee20000000800 */
[----:B------:R-:W-:-:S07]  /*3860*/  UPLOP3.LUT UP1, UPT, UPT, UPT, UPT, 0x40, 0x4 ;  /* 0x000000000004789c */ /* 0x000fce0003f2e870 */
[----:B------:R-:W3:Y:S01]  /*3870*/  LDC R2, c[0x0][0xb0c] ;  /* 0x0002c300ff027b82 */ /* 0x000ee20000000800 */
[----:B-1----:R-:W-:Y:S02]  /*3880*/  UISETP.NE.U32.AND UP2, UPT, UR6, URZ, UPT ;  /* 0x000000ff0600728c */ /* 0x002fe4000bf45070 */
[----:B------:R-:W-:Y:S02]  /*3890*/  ULEA UR6, UR37, UR8, 0x18 ;  /* 0x0000000825067291 */ /* 0x000fe4000f8ec0ff */
[----:B------:R-:W-:Y:S02]  /*38a0*/  UISETP.NE.AND.EX UP2, UPT, UR7, URZ, UPT, UP2 ;  /* 0x000000ff0700728c */ /* 0x000fe4000bf45320 */
[----:B------:R-:W-:Y:S01]  /*38b0*/  UIADD3 UR7, UPT, UPT, UR6, 0x40, URZ ;  /* 0x0000004006077890 */ /* 0x000fe2000fffe0ff */
[----:B------:R-:W1:Y:S01]  /*38c0*/  LDC R18, c[0x0][0xb20] ;  /* 0x0002c800ff127b82 */ /* 0x000e620000000800 */
[----:B----4-:R-:W-:Y:S01]  /*38d0*/  UISETP.NE.U32.AND UP3, UPT, UR4, URZ, UPT ;  /* 0x000000ff0400728c */ /* 0x010fe2000bf65070 */
[----:B--2---:R-:W-:Y:S01]  /*38e0*/  ISETP.NE.AND P1, PT, R0, 0x1, PT ;  /* 0x000000010000780c */ /* 0x004fe20003f25270 */
[----:B------:R-:W-:-:S02]  /*38f0*/  UPRMT UR37, UR37, 0x654, UR7 ;  /* 0x0000065425257896 */ /* 0x000fc40008000007 */
[----:B------:R-:W-:-:S03]  /*3900*/  UISETP.NE.AND.EX UP3, UPT, UR5, URZ, UPT, UP3 ;  /* 0x000000ff0500728c */ /* 0x000fc6000bf65330 */
[----:B------:R-:W2:Y:S08]  /*3910*/  LDC.64 R32, c[0x0][0x348] ;  /* 0x0000d200ff207b82 */ /* 0x000eb00000000a00 */
[----:B------:R-:W4:Y:S08]  /*3920*/  LDC.64 R16, c[0x0][0xb10] ;  /* 0x0002c400ff107b82 */ /* 0x000f300000000a00 */
[----:B------:R-:W1:Y:S08]  /*3930*/  LDC.64 R6, c[0x0][0xb18] ;  /* 0x0002c600ff067b82 */ /* 0x000e700000000a00 */
[----:B------:R-:W1:Y:S08]  /*3940*/  LDC.64 R4, c[0x0][0xb28] ;  /* 0x0002ca00ff047b82 */ /* 0x000e700000000a00 */
[----:B---3--:R-:W1:Y:S02]  /*3950*/  LDC R24, c[0x0][0x374] ;  /* 0x0000dd00ff187b82 */ /* 0x008e640000000800 */
.L_x_75:
[C---:B------:R-:W-:Y:S02]  /*3960*/  LEA R0, R29.reuse, UR6, 0x3 ;  /* 0x000000061d007c11 */ /* 0x040fe4000f8e18ff */
[----:B------:R-:W-:Y:S02]  /*3970*/  SHF.L.U32 R3, R28, 0x1f, RZ ;  /* 0x0000001f1c037819 */ /* 0x000fe400000006ff */
[----:B------:R-:W-:Y:S02]  /*3980*/  LEA R20, R29, UR6, 0x4 ;  /* 0x000000061d147c11 */ /* 0x000fe4000f8e20ff */
[----:B---3--:R-:W3:Y:S02]  /*3990*/  SYNCS.PHASECHK.TRANS64.TRYWAIT P0, [R0+URZ+0x60], R3 ;  /* 0x00006003000075a7 */ /* 0x008ee400080011ff */
[----:B---3--:R-:W-:Y:S05]  /*39a0*/  @!P0 BRA `(.L_x_68) ;  /* 0x00000034007c8947 */ /* 0x008fea0003800000 */
.L_x_122:
[----:B------:R-:W-:Y:S01]  /*39b0*/  ISETP.GE.AND P0, PT, R72, 0x1, PT ;  /* 0x000000014800780c */ /* 0x000fe20003f06270 */
[----:B------:R-:W1:Y:S01]  /*39c0*/  LDS.128 R20, [R20+0xf0] ;  /* 0x0000f00014147984 */ /* 0x000e620000000c00 */
[----:B------:R-:W-:Y:S01]  /*39d0*/  ISETP.NE.U32.AND P4, PT, RZ, UR4, PT ;  /* 0x00000004ff007c0c */ /* 0x000fe2000bf85070 */
[----:B---3--:R-:W-:Y:S01]  /*39e0*/  VIADD R0, R0, 0x70 ;  /* 0x0000007000007836 */ /* 0x008fe20000000000 */
[----:B------:R-:W-:Y:S02]  /*39f0*/  SHF.L.U32 R26, R30, 0x1f, RZ ;  /* 0x0000001f1e1a7819 */ /* 0x000fe400000006ff */
[----:B------:R-:W-:Y:S02]  /*3a00*/  ISETP.NE.AND.EX P4, PT, RZ, UR5, PT, P4 ;  /* 0x00000005ff007c0c */ /* 0x000fe4000bf85340 */
[----:B------:R-:W-:Y:S01]  /*3a10*/  PRMT R0, RZ, 0x654, R0 ;  /* 0x00000654ff007816 */ /* 0x000fe20000000000 */
[----:B------:R-:W-:Y:S01]  /*3a20*/  @!PT LDS RZ, [RZ] ;  /* 0x00000000fffff984 */ /* 0x000fe20000000800 */
[----:B------:R-:W-:Y:S01]  /*3a30*/  @!PT LDS RZ, [RZ] ;  /* 0x00000000fffff984 */ /* 0x000fe20000000800 */
[----:B------:R-:W-:Y:S01]  /*3a40*/  @!PT LDS RZ, [RZ] ;  /* 0x00000000fffff984 */ /* 0x000fe20000000800 */
[----:B------:R-:W-:Y:S01]  /*3a50*/  @!PT LDS RZ, [RZ] ;  /* 0x00000000fffff984 */ /* 0x000fe20000000800 */
[----:B------:R3:W-:Y:S06]  /*3a60*/  MEMBAR.ALL.CTA ;  /* 0x0000000000007992 */ /* 0x0007ec0000008000 */
[----:B---3--:R-:W3:Y:S02]  /*3a70*/  FENCE.VIEW.ASYNC.S ;  /* 0x00000000000073c6 */ /* 0x008ee40000000000 */
[----:B---3--:R3:W-:Y:S01]  /*3a80*/  SYNCS.ARRIVE.TRANS64.RED.A1T0 RZ, [R0+URZ], RZ ;  /* 0x000000ff00ff79a7 */ /* 0x0087e200081004ff */
[----:B-1----:R-:W-:Y:S11]  /*3a90*/  LOP3.LUT P3, RZ, R22, 0x1, RZ, 0xc0, !PT ;  /* 0x0000000116ff7812 */ /* 0x002ff6000786c0ff */
[----:B------:R-:W-:Y:S02]  /*3aa0*/  @!UPT UIADD3 URZ, UPT, UPT, URZ, URZ, URZ ;  /* 0x000000fffffff290 */ /* 0x000fe4000fffe0ff */
[----:B------:R-:W-:Y:S02]  /*3ab0*/  @P3 MOV R13, R20 ;  /* 0x00000014000d3202 */ /* 0x000fe40000000f00 */
[----:B------:R-:W-:Y:S01]  /*3ac0*/  @P3 LOP3.LUT R8, R21, 0xffff, RZ, 0xc0, !PT ;  /* 0x0000ffff15083812 */ /* 0x000fe200078ec0ff */
[----:B---3--:R-:W-:Y:S06]  /*3ad0*/  @!P0 BRA `(.L_x_69) ;  /* 0x0000000000a48947 */ /* 0x008fec0003800000 */
[----:B------:R-:W-:Y:S01]  /*3ae0*/  IMAD.HI.U32 R31, R24, R7, RZ ;  /* 0x00000007181f7227 */ /* 0x000fe200078e00ff */
[----:B------:R-:W-:Y:S02]  /*3af0*/  ISETP.NE.AND P0, PT, R6, 0x1, PT ;  /* 0x000000010600780c */ /* 0x000fe40003f05270 */
[----:B------:R-:W-:Y:S01]  /*3b00*/  ISETP.NE.AND P2, PT, R72, 0x1, PT ;  /* 0x000000014800780c */ /* 0x000fe20003f45270 */
[----:B----4-:R-:W-:Y:S01]  /*3b10*/  IMAD.HI.U32 R34, R19, R16, RZ ;  /* 0x0000001013227227 */ /* 0x010fe200078e00ff */
[----:B------:R-:W-:Y:S02]  /*3b20*/  SHF.R.U32.HI R31, RZ, R18, R31 ;  /* 0x00000012ff1f7219 */ /* 0x000fe4000001161f */
[----:B------:R-:W-:Y:S01]  /*3b30*/  ISETP.NE.AND P5, PT, R2, 0x1, PT ;  /* 0x000000010200780c */ /* 0x000fe20003fa5270 */
[----:B------:R-:W-:Y:S01]  /*3b40*/  IMAD.HI.U32 R36, R13, R16, RZ ;  /* 0x000000100d247227 */ /* 0x000fe200078e00ff */
[----:B------:R-:W-:Y:S02]  /*3b50*/  SHF.R.U32.HI R34, RZ, R17, R34 ;  /* 0x00000011ff227219 */ /* 0x000fe40000011622 */
[----:B------:R-:W-:Y:S01]  /*3b60*/  SEL R3, R24, R31, !P0 ;  /* 0x0000001f18037207 */ /* 0x000fe20004000000 */
[C---:B------:R-:W-:Y:S01]  /*3b70*/  IMAD.HI.U32 R31, R8.reuse, R7, RZ ;  /* 0x00000007081f7227 */ /* 0x040fe200078e00ff */
[----:B------:R-:W-:Y:S02]  /*3b80*/  SEL R11, R19, R34, !P5 ;  /* 0x00000022130b7207 */ /* 0x000fe40006800000 */
[----:B------:R-:W-:Y:S01]  /*3b90*/  SHF.R.U32.HI R36, RZ, R17, R36 ;  /* 0x00000011ff247219 */ /* 0x000fe20000011624 */
[----:B------:R-:W-:Y:S01]  /*3ba0*/  IMAD.HI.U32 R38, R3, R4, RZ ;  /* 0x0000000403267227 */ /* 0x000fe200078e00ff */
[----:B------:R-:W-:Y:S03]  /*3bb0*/  SHF.R.U32.HI R31, RZ, R18, R31 ;  /* 0x00000012ff1f7219 */ /* 0x000fe6000001161f */
[----:B------:R-:W-:Y:S01]  /*3bc0*/  IMAD.HI.U32 R34, R11, R4, RZ ;  /* 0x000000040b227227 */ /* 0x000fe200078e00ff */
[----:B------:R-:W-:Y:S02]  /*3bd0*/  @P2 SHF.R.U32.HI R3, RZ, R5, R38 ;  /* 0x00000005ff032219 */ /* 0x000fe40000011626 */
[----:B------:R-:W-:Y:S02]  /*3be0*/  SEL R9, R8, R31, !P0 ;  /* 0x0000001f08097207 */ /* 0x000fe40004000000 */
[----:B------:R-:W-:Y:S01]  /*3bf0*/  @P2 SHF.R.U32.HI R11, RZ, R5, R34 ;  /* 0x00000005ff0b2219 */ /* 0x000fe20000011622 */
[C---:B------:R-:W-:Y:S01]  /*3c00*/  IMAD R10, R72.reuse, R3, RZ ;  /* 0x00000003480a7224 */ /* 0x040fe200078e02ff */
[----:B------:R-:W-:Y:S01]  /*3c10*/  SEL R3, R13, R36, !P5 ;  /* 0x000000240d037207 */ /* 0x000fe20006800000 */
[C---:B------:R-:W-:Y:S03]  /*3c20*/  IMAD.HI.U32 R14, R9.reuse, R4, RZ ;  /* 0x00000004090e7227 */ /* 0x040fe600078e00ff */
[----:B------:R-:W-:Y:S01]  /*3c30*/  ISETP.GE.AND P0, PT, R9, R10, PT ;  /* 0x0000000a0900720c */ /* 0x000fe20003f06270 */
[C---:B------:R-:W-:Y:S01]  /*3c40*/  IMAD R12, R72.reuse, R11, RZ ;  /* 0x0000000b480c7224 */ /* 0x040fe200078e02ff */
[-C--:B------:R-:W-:Y:S04]  /*3c50*/  SHF.R.U32.HI R14, RZ, R5.reuse, R14 ;  /* 0x00000005ff0e7219 */ /* 0x080fe8000001160e */
[----:B------:R-:W-:Y:S02]  /*3c60*/  ISETP.GE.OR P0, PT, R3, R12, P0 ;  /* 0x0000000c0300720c */ /* 0x000fe40000706670 */
[----:B------:R-:W-:Y:S05]  /*3c70*/  SEL R15, R9, R14, !P2 ;  /* 0x0000000e090f7207 */ /* 0x000fea0005000000 */
[----:B------:R-:W-:Y:S04]  /*3c80*/  IMAD.MOV R14, RZ, RZ, -R15 ;  /* 0x000000ffff0e7224 */ /* 0x000fe800078e0a0f */
[----:B------:R-:W-:Y:S02]  /*3c90*/  IMAD R14, R72, R14, R9 ;  /* 0x0000000e480e7224 */ /* 0x000fe400078e0209 */
[C---:B------:R-:W-:Y:S05]  /*3ca0*/  @!P0 IMAD.HI.U32 R10, R3.reuse, R4, RZ ;  /* 0x00000004030a8227 */ /* 0x040fea00078e00ff */
[----:B------:R-:W-:Y:S04]  /*3cb0*/  @!P0 SHF.R.U32.HI R10, RZ, R5, R10 ;  /* 0x00000005ff0a8219 */ /* 0x000fe8000001160a */
[----:B------:R-:W-:Y:S01]  /*3cc0*/  @!P0 SEL R0, R3, R10, !P2 ;  /* 0x0000000a03008207 */ /* 0x000fe20005000000 */
[----:B------:R-:W-:Y:S03]  /*3cd0*/  IMAD.MOV R10, RZ, RZ, -R3 ;  /* 0x000000ffff0a7224 */ /* 0x000fe600078e0a03 */
[----:B------:R-:W-:Y:S01]  /*3ce0*/  @!P0 IADD3 R15, PT, PT, R15, -R0, RZ ;  /* 0x800000000f0f8210 */ /* 0x000fe20007ffe0ff */
[----:B------:R-:W-:Y:S01]  /*3cf0*/  @!P0 IMAD R0, R11, R14, R0 ;  /* 0x0000000e0b008224 */ /* 0x000fe200078e0200 */
[----:B------:R-:W-:Y:S01]  /*3d00*/  IADD3 R11, PT, PT, -R9, RZ, RZ ;  /* 0x000000ff090b7210 */ /* 0x000fe20007ffe1ff */
[----:B------:R-:W-:Y:S02]  /*3d10*/  IMAD R13, R2, R10, R13 ;  /* 0x0000000a020d7224 */ /* 0x000fe400078e020d */
[----:B------:R-:W-:Y:S02]  /*3d20*/  @!P0 IMAD R9, R15, R72, R3 ;  /* 0x000000480f098224 */ /* 0x000fe400078e0203 */
[----:B------:R-:W-:Y:S02]  /*3d30*/  @!P0 IMAD.MOV.U32 R3, RZ, RZ, R0 ;  /* 0x000000ffff038224 */ /* 0x000fe400078e0000 */
[----:B------:R-:W-:Y:S02]  /*3d40*/  IMAD R8, R6, R11, R8 ;  /* 0x0000000b06087224 */ /* 0x000fe400078e0208 */
[----:B------:R-:W-:Y:S02]  /*3d50*/  IMAD R13, R3, R2, R13 ;  /* 0x00000002030d7224 */ /* 0x000fe400078e020d */
[----:B------:R-:W-:Y:S02]  /*3d60*/  IMAD R8, R9, R6, R8 ;  /* 0x0000000609087224 */ /* 0x000fe400078e0208 */
.L_x_69:
[----:B------:R-:W-:Y:S05]  /*3d70*/  BRA.U UP1, `(.L_x_70) ;  /* 0x0000000101107547 */ /* 0x000fea000b800000 */
[----:B------:R-:W-:Y:S04]  /*3d80*/  MOV R0, UR13 ;  /* 0x0000000d00007c02 */ /* 0x000fe80008000f00 */
[----:B------:R-:W-:Y:S04]  /*3d90*/  SHF.L.U32 R3, R0, 0x1f, RZ ;  /* 0x0000001f00037819 */ /* 0x000fe800000006ff */
[----:B------:R-:W1:Y:S02]  /*3da0*/  SYNCS.PHASECHK.TRANS64.TRYWAIT P0, [UR6+0x58], R3 ;  /* 0x00005803ff0075a7 */ /* 0x000e640008001106 */
[----:B-1----:R-:W-:Y:S05]  /*3db0*/  @!P0 BRA `(.L_x_71) ;  /* 0x00000030008c8947 */ /* 0x002fea0003800000 */
.L_x_70:
[----:B------:R-:W-:Y:S05]  /*3dc0*/  BRA.U !UP3, `(.L_x_72) ;  /* 0x000000010b347547 */ /* 0x000fea000b800000 */
[----:B------:R-:W-:Y:S01]  /*3dd0*/  UPLOP3.LUT UP0, UPT, UPT, UPT, UP2, 0x80, 0x8 ;  /* 0x000000000008789c */ /* 0x000fe20003f0f020 */
[----:B-1----:R-:W-:Y:S02]  /*3de0*/  HFMA2 R0, -RZ, RZ, 0, 5.9604644775390625e-08 ;  /* 0x00000001ff007431 */ /* 0x002fe400000001ff */
[----:B------:R-:W-:Y:S03]  /*3df0*/  IMAD.MOV.U32 R168, RZ, RZ, 0x1 ;  /* 0x00000001ffa87424 */ /* 0x000fe600078e00ff */
[----:B------:R-:W-:Y:S05]  /*3e00*/  PLOP3.LUT P0, PT, PT, PT, UP0, 0x80, 0x8 ;  /* 0x000000000008781c */ /* 0x000fea0003f0f008 */
[----:B------:R-:W1:Y:S01]  /*3e10*/  @UP0 LDCU.64 UR8, c[0x0][0x888] ;  /* 0x00011100ff0807ac */ /* 0x000e620008000a00 */
[----:B------:R-:W-:Y:S07]  /*3e20*/  @UP0 UIMAD UR7, UR36, UR4, URZ ;  /* 0x00000004240702a4 */ /* 0x000fee000f8e02ff */
[----:B------:R-:W-:Y:S01]  /*3e30*/  @!P0 PRMT R168, R0, 0x7610, R168 ;  /* 0x0000761000a88816 */ /* 0x000fe200000000a8 */
[----:B-1----:R-:W-:Y:S03]  /*3e40*/  @UP0 UIMAD.WIDE UR8, UR7, 0x4, UR8 ;  /* 0x00000004070808a5 */ /* 0x002fe6000f8e0208 */
[----:B------:R-:W1:Y:S03]  /*3e50*/  @!UP0 LDCU UR7, c[0x0][0x880] ;  /* 0x00011000ff0787ac */ /* 0x000e660008000800 */
[----:B------:R-:W-:Y:S01]  /*3e60*/  IMAD.U32 R10, RZ, RZ, UR8 ;  /* 0x00000008ff0a7e24 */ /* 0x000fe2000f8e00ff */
[----:B------:R-:W-:Y:S05]  /*3e70*/  MOV R11, UR9 ;  /* 0x00000009000b7c02 */ /* 0x000fea0008000f00 */
[----:B-----5:R3:W5:Y:S02]  /*3e80*/  @P0 LDG.E R80, desc[UR40][R10.64] ;  /* 0x000000280a500981 */ /* 0x020764000c1e1900 */
[----:B-1-3--:R-:W-:Y:S07]  /*3e90*/  @!P0 IMAD.U32 R80, RZ, RZ, UR7 ;  /* 0x00000007ff508e24 */ /* 0x00afee000f8e00ff */
.L_x_72:
[----:B-----5:R-:W-:Y:S01]  /*3ea0*/  @!P4 ISETP.EQ.AND P5, PT, R80, RZ, PT ;  /* 0x000000ff5000c20c */ /* 0x020fe20003fa2270 */
[----:B------:R-:W-:Y:S01]  /*3eb0*/  @!UPT UIADD3 URZ, UPT, UPT, URZ, URZ, URZ ;  /* 0x000000fffffff290 */ /* 0x000fe2000fffe0ff */
[----:B------:R-:W-:Y:S11]  /*3ec0*/  @!P4 BRA `(.L_x_73) ;  /* 0x000000000014c947 */ /* 0x000ff60003800000 */
[----:B------:R-:W-:Y:S02]  /*3ed0*/  LOP3.LUT P0, RZ, R168, 0xff, RZ, 0xc0, !PT ;  /* 0x000000ffa8ff7812 */ /* 0x000fe4000780c0ff */
[----:B------:R-:W-:Y:S04]  /*3ee0*/  PLOP3.LUT P5, PT, PT, PT, UP0, 0x80, 0x8 ;  /* 0x000000000008781c */ /* 0x000fe80003faf008 */
[----:B------:R-:W-:Y:S07]  /*3ef0*/  PLOP3.LUT P5, PT, P5, PT, PT, 0x8, 0x80 ;  /* 0x000000000080781c */ /* 0x000fee0002fae170 */
[----:B------:R-:W-:Y:S11]  /*3f00*/  @P0 ISETP.EQ.AND P5, PT, R80, RZ, PT ;  /* 0x000000ff5000020c */ /* 0x000ff60003fa2270 */
[----:B------:R-:W-:Y:S02]  /*3f10*/  @!UPT UIADD3 URZ, UPT, UPT, URZ, URZ, URZ ;  /* 0x000000fffffff290 */ /* 0x000fe4000fffe0ff */
.L_x_73:
[----:B------:R-:W3:Y:S01]  /*3f20*/  SYNCS.PHASECHK.TRANS64.TRYWAIT P4, [UR6+0x48], R26 ;  /* 0x0000481aff0075a7 */ /* 0x000ee20008081106 */
[----:B------:R-:W-:Y:S01]  /*3f30*/  @P3 SHF.R.U32.HI R27, RZ, 0x10, R21 ;  /* 0x00000010ff1b3819 */ /* 0x000fe20000011615 */
[----:B------:R-:W-:Y:S01]  /*3f40*/  VIADD R29, R29, 0x1 ;  /* 0x000000011d1d7836 */ /* 0x000fe20000000000 */
[----:B------:R-:W5:Y:S08]  /*3f50*/  LDC.64 R14, c[0x0][0xb10] ;  /* 0x0002c400ff0e7b82 */ /* 0x000f700000000a00 */
[----:B------:R-:W2:Y:S08]  /*3f60*/  LDC.64 R10, c[0x0][0xb18] ;  /* 0x0002c600ff0a7b82 */ /* 0x000eb00000000a00 */
[----:B-1----:R-:W1:Y:S08]  /*3f70*/  @!P1 LDC R0, c[0x0][0xb20] ;  /* 0x0002c800ff009b82 */ /* 0x002e700000000800 */
[----:B------:R-:W4:Y:S01]  /*3f80*/  @!P1 LDC R3, c[0x0][0xb0c] ;  /* 0x0002c300ff039b82 */ /* 0x000f220000000800 */
[----:B-----5:R-:W-:Y:S05]  /*3f90*/  @!P1 IMAD.HI.U32 R14, R13, R14, RZ ;  /* 0x0000000e0d0e9227 */ /* 0x020fea00078e00ff */
[----:B------:R-:W-:Y:S01]  /*3fa0*/  @!P1 SHF.R.U32.HI R14, RZ, R15, R14 ;  /* 0x0000000fff0e9219 */ /* 0x000fe2000001160e */
[----:B--2---:R-:W-:Y:S01]  /*3fb0*/  @!P1 IMAD.HI.U32 R11, R8, R11, RZ ;  /* 0x0000000b080b9227 */ /* 0x004fe200078e00ff */
[----:B------:R-:W-:Y:S04]  /*3fc0*/  @!P1 ISETP.NE.AND P0, PT, R10, 0x1, PT ;  /* 0x000000010a00980c */ /* 0x000fe80003f05270 */
[----:B-1----:R-:W-:Y:S02]  /*3fd0*/  @!P1 SHF.R.U32.HI R9, RZ, R0, R11 ;  /* 0x00000000ff099219 */ /* 0x002fe4000001160b */
[----:B----4-:R-:W-:Y:S02]  /*3fe0*/  @!P1 ISETP.NE.AND P2, PT, R3, 0x1, PT ;  /* 0x000000010300980c */ /* 0x010fe40003f45270 */
[----:B------:R-:W-:Y:S02]  /*3ff0*/  @!P1 SEL R9, R8, R9, !P0 ;  /* 0x0000000908099207 */ /* 0x000fe40004000000 */
[----:B------:R-:W-:Y:S02]  /*4000*/  ELECT P0, URZ, PT ;  /* 0x0000000000ff782f */ /* 0x000fe40003800000 */
[----:B------:R-:W-:Y:S05]  /*4010*/  @!P1 SEL R14, R13, R14, !P2 ;  /* 0x0000000e0d0e9207 */ /* 0x000fea0005000000 */
[----:B------:R-:W-:Y:S02]  /*4020*/  @!P1 IMAD.IADD R0, R9, 0x1, -R14 ;  /* 0x0000000109009824 */ /* 0x000fe400078e0a0e */
[----:B------:R-:W-:Y:S02]  /*4030*/  @!P1 IMAD.IADD R9, R14, 0x1, -R9 ;  /* 0x000000010e099824 */ /* 0x000fe400078e0a09 */
[----:B------:R-:W-:Y:S02]  /*4040*/  @!P1 IMAD R13, R0, R3, R13 ;  /* 0x00000003000d9224 */ /* 0x000fe400078e020d */
[----:B------:R-:W-:Y:S01]  /*4050*/  @!P1 IMAD R8, R9, R10, R8 ;  /* 0x0000000a09089224 */ /* 0x000fe200078e0208 */
[----:B---3--:R-:W-:Y:S06]  /*4060*/  @!P4 BRA `(.L_x_74) ;  /* 0x0000002c00f8c947 */ /* 0x008fec0003800000 */
.L_x_125:
[----:B------:R-:W-:Y:S01]  /*4070*/  PLOP3.LUT P5, PT, P5, P0, PT, 0xf2, 0x2f ;  /* 0x00000000002f781c */ /* 0x000fe20002fa1e72 */
[----:B------:R-:W-:Y:S01]  /*4080*/  UMOV UR14, 0x0 ;  /* 0x00000000000e7882 */ /* 0x000fe20000000000 */
[----:B------:R-:W-:Y:S01]  /*4090*/  LOP3.LUT R30, R30, 0x1, RZ, 0x3c, !PT ;  /* 0x000000011e1e7812 */ /* 0x000fe200078e3cff */
[----:B------:R-:W-:Y:S01]  /*40a0*/  UMOV UR15, 0x10000000 ;  /* 0x10000000000f7882 */ /* 0x000fe20000000000 */
[----:B------:R-:W-:Y:S01]  /*40b0*/  UMOV UR12, UR36 ;  /* 0x00000024000c7c82 */ /* 0x000fe20008000000 */
[----:B------:R-:W-:Y:S08]  /*40c0*/  @P3 R2UR UR36, R27 ;  /* 0x000000001b2432ca */ /* 0x000ff000000e0000 */
[----:B-1----:R-:W-:Y:S01]  /*40d0*/  @!P5 IADD3 R3, P0, PT, R32, 0x580, RZ ;  /* 0x000005802003d810 */ /* 0x002fe20007f1e0ff */
[----:B------:R-:W-:Y:S01]  /*40e0*/  @!P5 IMAD.SHL.U32 R165, R165, 0x40, RZ ;  /* 0x00000040a5a5d824 */ /* 0x000fe200078e00ff */
[----:B------:R-:W-:Y:S01]  /*40f0*/  VOTEU.ALL UP1, P5 ;  /* 0x0000000000ff7886 */ /* 0x000fe20002820000 */
[----:B------:R-:W-:Y:S01]  /*4100*/  @!P5 IMAD.SHL.U32 R167, R167, 0x80, RZ ;  /* 0x00000080a7a7d824 */ /* 0x000fe200078e00ff */
[----:B------:R-:W-:Y:S01]  /*4110*/  @!P5 R2UR UR8, R3 ;  /* 0x000000000308d2ca */ /* 0x000fe200000e0000 */
[----:B------:R-:W-:Y:S01]  /*4120*/  @!P5 IMAD.X R0, RZ, RZ, R33, P0 ;  /* 0x000000ffff00d224 */ /* 0x000fe200000e0621 */
[----:B------:R-:W-:Y:S01]  /*4130*/  @!P5 R2UR UR10, R165 ;  /* 0x00000000a50ad2ca */ /* 0x000fe200000e0000 */
[----:B------:R-:W-:Y:S01]  /*4140*/  @!UP1 UIADD3 UR9, UPT, UPT, UR6, 0x40, URZ ;  /* 0x0000004006099890 */ /* 0x000fe2000fffe0ff */
[----:B------:R-:W-:Y:S01]  /*4150*/  @!P5 R2UR UR11, R167 ;  /* 0x00000000a70bd2ca */ /* 0x000fe200000e0000 */
[----:B------:R-:W-:Y:S01]  /*4160*/  IMAD.IADD R165, R8, 0x1, R164 ;  /* 0x0000000108a57824 */ /* 0x000fe200078e02a4 */
[----:B------:R-:W-:Y:S01]  /*4170*/  @!P5 R2UR UR7, R0 ;  /* 0x000000000007d2ca */ /* 0x000fe200000e0000 */
[----:B------:R-:W-:Y:S01]  /*4180*/  IMAD.IADD R167, R13, 0x1, R166 ;  /* 0x000000010da77824 */ /* 0x000fe200078e02a6 */
[C---:B------:R-:W-:Y:S04]  /*4190*/  ISETP.NE.AND P0, PT, R29.reuse, 0x2, PT ;  /* 0x000000021d00780c */ /* 0x040fe80003f05270 */
[----:B------:R-:W-:Y:S01]  /*41a0*/  SEL R3, RZ, 0x1, P0 ;  /* 0x00000001ff037807 */ /* 0x000fe20000000000 */
[----:B------:R-:W-:Y:S01]  /*41b0*/  IMAD.U32 R10, RZ, RZ, UR8 ;  /* 0x00000008ff0a7e24 */ /* 0x000fe2000f8e00ff */
[----:B------:R-:W-:Y:S01]  /*41c0*/  @!UP1 UIADD3 UR8, UPT, UPT, UR6, 0x200, URZ ;  /* 0x0000020006089890 */ /* 0x000fe2000fffe0ff */
[----:B------:R-:W-:Y:S01]  /*41d0*/  SEL R29, R29, RZ, P0 ;  /* 0x000000ff1d1d7207 */ /* 0x000fe20000000000 */
[----:B------:R-:W-:Y:S01]  /*41e0*/  VOTEU.ALL UP1, P5 ;  /* 0x0000000000ff7886 */ /* 0x000fe20002820000 */
[----:B------:R-:W-:Y:S02]  /*41f0*/  LOP3.LUT R28, R28, R3, RZ, 0x3c, !PT ;  /* 0x000000031c1c7212 */ /* 0x000fe400078e3cff */
[----:B------:R-:W-:Y:S01]  /*4200*/  IMAD.U32 R11, RZ, RZ, UR7 ;  /* 0x00000007ff0b7e24 */ /* 0x000fe2000f8e00ff */
[----:B------:R-:W-:Y:S04]  /*4210*/  @!P5 R2UR UR16, R10 ;  /* 0x000000000a10d2ca */ /* 0x000fe800000e0000 */
[----:B------:R-:W-:Y:S11]  /*4220*/  @!P5 R2UR UR17, R11 ;  /* 0x000000000b11d2ca */ /* 0x000ff600000e0000 */
[----:B------:R-:W-:Y:S02]  /*4230*/  @!UPT UIADD3 URZ, UPT, UPT, URZ, URZ, URZ ;  /* 0x000000fffffff290 */ /* 0x000fe4000fffe0ff */
[----:B------:R3:W-:Y:S01]  /*4240*/  @!UP1 UTMALDG.3D [UR8], [UR16], desc[UR14] ;  /* 0x00000e08100095b4 */ /* 0x0007e20008011000 */
[----:B------:R3:W-:Y:S01]  /*4250*/  @!P5 SYNCS.ARRIVE.TRANS64.RED.A0TR RZ, [UR6+0x40], R25 ;  /* 0x00004019ffffd9a7 */ /* 0x0007e20008300406 */
[----:B------:R-:W-:Y:S01]  /*4260*/  UPLOP3.LUT UP1, UPT, UPT, UPT, UPT, 0x80, 0x8 ;  /* 0x000000000008789c */ /* 0x000fe20003f2f070 */
[----:B------:R-:W-:Y:S01]  /*4270*/  SYNCS.ARRIVE.TRANS64.RED.A1T0 RZ, [UR37], RZ ;  /* 0x000000ffffff79a7 */ /* 0x000fe20008100425 */
[----:B------:R-:W-:Y:S09]  /*4280*/  @P3 BRA `(.L_x_75) ;  /* 0xfffffff400b43947 */ /* 0x000ff2000383ffff */
[----:B------:R-:W-:Y:S07]  /*4290*/  MOV R0, UR6 ;  /* 0x0000000600007c02 */ /* 0x000fee0008000f00 */
.L_x_76:
[----:B-1----:R-:W-:-:S04]  /*42a0*/  SHF.L.U32 R3, R30, 0x1f, RZ ;  /* 0x0000001f1e037819 */ /* 0x002fc800000006ff */
[----:B------:R1:W2:Y:S03]  /*42b0*/  SYNCS.PHASECHK.TRANS64.TRYWAIT P0, [R0+URZ+0x48], R3 ;  /* 0x00004803000075a7 */ /* 0x0002a600080011ff */
[----:B--2---:R-:W-:Y:S05]  /*42c0*/  @!P0 NANOSLEEP.SYNCS 0x989680 ;  /* 0x009896800000895d */ /* 0x004fea0003900000 */
[----:B------:R-:W2:Y:S02]  /*42d0*/  @!P0 SYNCS.PHASECHK.TRANS64 P0, [R0+URZ+0x48], R3 ;  /* 0x00004803000085a7 */ /* 0x000ea400080010ff */
[----:B--23--:R-:W-:Y:S05]  /*42e0*/  @P0 EXIT ;  /* 0x000000000000094d */ /* 0x00cfea0003800000 */
[----:B------:R-:W-:Y:S05]  /*42f0*/  BRA `(.L_x_76) ;  /* 0xfffffffc00e87947 */ /* 0x000fea000383ffff */
.L_x_67:
[----:B------:R-:W-:-:S06]  /*4300*/  UISETP.GE.AND UP1, UPT, UR8, 0x4, UPT ;  /* 0x000000040800788c */ /* 0x000fcc000bf26270 */
[----:B------:R-:W-:-:S13]  /*4310*/  PLOP3.LUT P0, PT, PT, PT, UP1, 0x80, 0x8 ;  /* 0x000000000008781c */ /* 0x000fda0003f0f018 */
[----:B------:R-:W-:Y:S05]  /*4320*/  @!P0 EXIT ;  /* 0x000000000000894d */ /* 0x000fea0003800000 */
[----:B------:R-:W-:Y:S01]  /*4330*/  BAR.SYNC.DEFER_BLOCKING 0x6, 0xa0 ;  /* 0x0182800000007b1d */ /* 0x000fe20000010000 */
[C---:B------:R-:W-:Y:S01]  /*4340*/  IMAD.SHL.U32 R180, R176.reuse, 0x40, RZ ;  /* 0x00000040b0b47824 */ /* 0x040fe200078e00ff */
[C---:B------:R-:W-:Y:S01]  /*4350*/  R2P PR, R176.reuse, 0x6 ;  /* 0x00000006b0007804 */ /* 0x040fe20000000000 */
[C---:B------:R-:W-:Y:S01]  /*4360*/  IMAD.SHL.U32 R2, R176.reuse, 0x8, RZ ;  /* 0x00000008b0027824 */ /* 0x040fe200078e00ff */
[----:B------:R-:W-:Y:S01]  /*4370*/  SHF.L.U32 R79, R176, 0x10, RZ ;  /* 0x00000010b04f7819 */ /* 0x000fe200000006ff */
[----:B------:R-:W-:Y:S01]  /*4380*/  IMAD.MOV.U32 R179, RZ, RZ, 0x10 ;  /* 0x00000010ffb37424 */ /* 0x000fe200078e00ff */
[----:B------:R-:W-:Y:S01]  /*4390*/  UMOV UR43, 0x400 ;  /* 0x00000400002b7882 */ /* 0x000fe20000000000 */
[----:B------:R-:W-:Y:S01]  /*43a0*/  LOP3.LUT R3, R180, 0x180, RZ, 0xc0, !PT ;  /* 0x00000180b4037812 */ /* 0x000fe200078ec0ff */
[----:B------:R-:W-:Y:S01]  /*43b0*/  ULEA UR43, UR37, UR43, 0x18 ;  /* 0x0000002b252b7291 */ /* 0x000fe2000f8ec0ff */
[----:B------:R-:W1:Y:S01]  /*43c0*/  LDC R171, c[0x0][0x370] ;  /* 0x0000dc00ffab7b82 */ /* 0x000e620000000800 */
[----:B------:R-:W-:Y:S01]  /*43d0*/  SEL R179, R179, 0xfffffff0, !P1 ;  /* 0xfffffff0b3b37807 */ /* 0x000fe20004800000 */
[----:B------:R-:W-:Y:S01]  /*43e0*/  HFMA2 R183, -RZ, RZ, 0, 0 ;  /* 0x00000000ffb77431 */ /* 0x000fe200000001ff */
[----:B------:R-:W-:Y:S01]  /*43f0*/  LOP3.LUT R3, R3, 0x30, R2, 0xf8, !PT ;  /* 0x0000003003037812 */ /* 0x000fe200078ef802 */
[----:B------:R-:W-:Y:S01]  /*4400*/  UIADD3 UR4, UPT, UPT, UR43, 0x2200, URZ ;  /* 0x000022002b047890 */ /* 0x000fe2000fffe0ff */
[----:B------:R-:W-:Y:S01]  /*4410*/  LOP3.LUT R79, R79, 0x600000, RZ, 0xc0, !PT ;  /* 0x006000004f4f7812 */ /* 0x000fe200078ec0ff */
[----:B------:R-:W-:Y:S01]  /*4420*/  IMAD.MOV.U32 R76, RZ, RZ, RZ ;  /* 0x000000ffff4c7224 */ /* 0x000fe200078e00ff */
[----:B------:R-:W-:Y:S01]  /*4430*/  LOP3.LUT R180, R3, 0x1e40, R180, 0xf8, !PT ;  /* 0x00001e4003b47812 */ /* 0x000fe200078ef8b4 */
[----:B------:R-:W2:Y:S01]  /*4440*/  LDC R74, c[0x0][0xb0c] ;  /* 0x0002c300ff4a7b82 */ /* 0x000ea20000000800 */
[----:B------:R-:W-:Y:S01]  /*4450*/  IMAD.MOV.U32 R3, RZ, RZ, 0x20 ;  /* 0x00000020ff037424 */ /* 0x000fe200078e00ff */
[----:B------:R-:W-:Y:S01]  /*4460*/  CS2R R184, SRZ ;  /* 0x0000000000b87805 */ /* 0x000fe2000001ff00 */
[----:B------:R-:W-:Y:S01]  /*4470*/  IMAD.MOV.U32 R188, RZ, RZ, RZ ;  /* 0x000000ffffbc7224 */ /* 0x000fe200078e00ff */
[----:B------:R-:W4:Y:S01]  /*4480*/  LDCU.64 UR46, c[0x0][0x348] ;  /* 0x00006900ff2e77ac */ /* 0x000f220008000a00 */
[----:B------:R-:W-:Y:S01]  /*4490*/  VIADD R2, R180, UR43 ;  /* 0x0000002bb4027c36 */ /* 0x000fe20008000000 */
[----:B------:R-:W-:Y:S01]  /*44a0*/  SEL R3, R3, 0xffffffe0, !P2 ;  /* 0xffffffe003037807 */ /* 0x000fe20005000000 */
[----:B------:R-:W3:Y:S01]  /*44b0*/  LDS R0, [UR43+0x110] ;  /* 0x0001102bff007984 */ /* 0x000ee20008000800 */
[----:B------:R-:W1:Y:S01]  /*44c0*/  LDC R169, c[0x0][0xb20] ;  /* 0x0002c800ffa97b82 */ /* 0x000e620000000800 */
[----:B------:R-:W-:Y:S01]  /*44d0*/  IMAD.U32 R186, RZ, RZ, UR4 ;  /* 0x00000004ffba7e24 */ /* 0x000fe2000f8e00ff */
[----:B------:R-:W-:Y:S01]  /*44e0*/  SHF.R.U32.HI R4, RZ, 0x4, R3 ;  /* 0x00000004ff047819 */ /* 0x000fe20000011603 */
[--C-:B------:R-:W-:Y:S01]  /*44f0*/  IMAD.IADD R178, R3, 0x1, R2.reuse ;  /* 0x0000000103b27824 */ /* 0x100fe200078e0202 */
[----:B------:R-:W1:Y:S02]  /*4500*/  LDCU.64 UR38, c[0x0][0x888] ;  /* 0x00011100ff2677ac */ /* 0x000e640008000a00 */
[C---:B------:R-:W-:Y:S01]  /*4510*/  LEA.HI R177, R179.reuse, R4, RZ, 0x1c ;  /* 0x00000004b3b17211 */ /* 0x040fe200078fe0ff */
[----:B------:R-:W-:Y:S01]  /*4520*/  IMAD.IADD R179, R179, 0x1, R2 ;  /* 0x00000001b3b37824 */ /* 0x000fe200078e0202 */
[----:B------:R-:W1:Y:S01]  /*4530*/  LDC R73, c[0x0][0xb30] ;  /* 0x0002cc00ff497b82 */ /* 0x000e620000000800 */
[----:B------:R-:W-:Y:S01]  /*4540*/  UIADD3 UR42, UPT, UPT, UR43, 0x200, URZ ;  /* 0x000002002b2a7890 */ /* 0x000fe2000fffe0ff */
[----:B------:R-:W-:-:S06]  /*4550*/  LEA R177, R177, R2, 0x4 ;  /* 0x00000002b1b17211 */ /* 0x000fcc00078e20ff */
[----:B------:R-:W1:Y:S08]  /*4560*/  LDC.64 R158, c[0x0][0xb10] ;  /* 0x0002c400ff9e7b82 */ /* 0x000e700000000a00 */
[----:B------:R-:W1:Y:S08]  /*4570*/  LDC.64 R70, c[0x0][0xb18] ;  /* 0x0002c600ff467b82 */ /* 0x000e700000000a00 */
[----:B------:R-:W1:Y:S01]  /*4580*/  LDC.64 R154, c[0x0][0x888] ;  /* 0x00022200ff9a7b82 */ /* 0x000e620000000a00 */
[----:B---3--:R-:W-:-:S07]  /*4590*/  IMAD.IADD R79, R0, 0x1, R79 ;  /* 0x00000001004f7824 */ /* 0x008fce00078e024f */
[----:B------:R-:W3:Y:S08]  /*45a0*/  LDC.64 R68, c[0x0][0xb28] ;  /* 0x0002ca00ff447b82 */ /* 0x000ef00000000a00 */
[----:B------:R-:W1:Y:S08]  /*45b0*/  LDC.64 R156, c[0x0][0x890] ;  /* 0x00022400ff9c7b82 */ /* 0x000e700000000a00 */
[----:B------:R-:W1:Y:S08]  /*45c0*/  LDC.64 R152, c[0x0][0x8b0] ;  /* 0x00022c00ff987b82 */ /* 0x000e700000000a00 */
[----:B------:R-:W1:Y:S08]  /*45d0*/  LDC.64 R146, c[0x0][0x8a8] ;  /* 0x00022a00ff927b82 */ /* 0x000e700000000a00 */
[----:B--2-4-:R-:W1:Y:S02]  /*45e0*/  LDC R170, c[0x0][0x374] ;  /* 0x0000dd00ffaa7b82 */ /* 0x014e640000000800 */
.L_x_94:
[----:B------:R-:W-:Y:S02]  /*45f0*/  LEA R0, R188, UR43, 0x3 ;  /* 0x0000002bbc007c11 */ /* 0x000fe4000f8e18ff */
[----:B------:R-:W-:Y:S02]  /*4600*/  SHF.L.U32 R3, R184, 0x1f, RZ ;  /* 0x0000001fb8037819 */ /* 0x000fe400000006ff */
[----:B------:R-:W-:Y:S02]  /*4610*/  LEA R16, R188, UR43, 0x4 ;  /* 0x0000002bbc107c11 */ /* 0x000fe4000f8e20ff */
[----:B--2---:R-:W2:Y:S02]  /*4620*/  SYNCS.PHASECHK.TRANS64.TRYWAIT P0, [R0+URZ+0x60], R3 ;  /* 0x00006003000075a7 */ /* 0x004ea400080011ff */
[----:B-12---:R-:W-:Y:S05]  /*4630*/  @!P0 BRA `(.L_x_77) ;  /* 0x00000028009c8947 */ /* 0x006fea0003800000 */
.L_x_126:
[----:B------:R-:W4:Y:S01]  /*4640*/  LDC.64 R12, c[0x0][0xb10] ;  /* 0x0002c400ff0c7b82 */ /* 0x000f220000000a00 */
[----:B------:R-:W3:Y:S01]  /*4650*/  LDS.128 R16, [R16+0xf0] ;  /* 0x0000f00010107984 */ /* 0x000ee20000000c00 */
[----:B-1----:R-:W-:Y:S01]  /*4660*/  ISETP.NE.AND P1, PT, R73, 0x1, PT ;  /* 0x000000014900780c */ /* 0x002fe20003f25270 */
[----:B--2---:R-:W-:Y:S01]  /*4670*/  VIADD R0, R0, 0x70 ;  /* 0x0000007000007836 */ /* 0x004fe20000000000 */
[----:B------:R-:W-:Y:S04]  /*4680*/  ISETP.GE.AND P0, PT, R72, 0x1, PT ;  /* 0x000000014800780c */ /* 0x000fe80003f06270 */
[----:B------:R-:W1:Y:S01]  /*4690*/  LDC.64 R10, c[0x0][0xb18] ;  /* 0x0002c600ff0a7b82 */ /* 0x000e620000000a00 */
[----:B------:R-:W-:Y:S01]  /*46a0*/  PRMT R0, RZ, 0x654, R0 ;  /* 0x00000654ff007816 */ /* 0x000fe20000000000 */
[----:B------:R-:W-:Y:S01]  /*46b0*/  @!PT LDS RZ, [RZ] ;  /* 0x00000000fffff984 */ /* 0x000fe20000000800 */
[----:B------:R-:W-:Y:S01]  /*46c0*/  @!PT LDS RZ, [RZ] ;  /* 0x00000000fffff984 */ /* 0x000fe20000000800 */
[----:B------:R-:W-:Y:S01]  /*46d0*/  @!PT LDS RZ, [RZ] ;  /* 0x00000000fffff984 */ /* 0x000fe20000000800 */
[----:B------:R-:W-:Y:S01]  /*46e0*/  @!PT LDS RZ, [RZ] ;  /* 0x00000000fffff984 */ /* 0x000fe20000000800 */
[----:B------:R2:W-:Y:S06]  /*46f0*/  MEMBAR.ALL.CTA ;  /* 0x0000000000007992 */ /* 0x0005ec0000008000 */
[----:B--2---:R-:W2:Y:S01]  /*4700*/  FENCE.VIEW.ASYNC.S ;  /* 0x00000000000073c6 */ /* 0x004ea20000000000 */
[----:B------:R-:W1:Y:S08]  /*4710*/  @!P1 LDC R14, c[0x0][0xb20] ;  /* 0x0002c800ff0e9b82 */ /* 0x000e700000000800 */
[----:B------:R-:W1:Y:S01]  /*4720*/  @!P1 LDC R9, c[0x0][0xb0c] ;  /* 0x0002c300ff099b82 */ /* 0x000e620000000800 */
[----:B--2---:R2:W-:Y:S01]  /*4730*/  SYNCS.ARRIVE.TRANS64.RED.A1T0 RZ, [R0+URZ], RZ ;  /* 0x000000ff00ff79a7 */ /* 0x0045e200081004ff */
[----:B---3--:R-:W-:Y:S04]  /*4740*/  LOP3.LUT P4, RZ, R18, 0x1, RZ, 0xc0, !PT ;  /* 0x0000000112ff7812 */ /* 0x008fe8000788c0ff */
[----:B------:R-:W-:Y:S09]  /*4750*/  P2R R187, PR, RZ, 0x10 ;  /* 0x00000010ffbb7803 */ /* 0x000ff20000000000 */
[----:B------:R-:W-:Y:S02]  /*4760*/  @P4 MOV R77, R16 ;  /* 0x00000010004d4202 */ /* 0x000fe40000000f00 */
[----:B------:R-:W-:Y:S01]  /*4770*/  @P4 LOP3.LUT R75, R17, 0xffff, RZ, 0xc0, !PT ;  /* 0x0000ffff114b4812 */ /* 0x000fe200078ec0ff */
[----:B--2-4-:R-:W-:Y:S06]  /*4780*/  @!P0 BRA `(.L_x_78) ;  /* 0x0000000000a48947 */ /* 0x014fec0003800000 */
[----:B------:R-:W-:Y:S01]  /*4790*/  IMAD.HI.U32 R22, R170, R71, RZ ;  /* 0x00000047aa167227 */ /* 0x000fe200078e00ff */
[----:B------:R-:W-:Y:S02]  /*47a0*/  ISETP.NE.AND P0, PT, R70, 0x1, PT ;  /* 0x000000014600780c */ /* 0x000fe40003f05270 */
[----:B------:R-:W-:Y:S01]  /*47b0*/  ISETP.NE.AND P2, PT, R72, 0x1, PT ;  /* 0x000000014800780c */ /* 0x000fe20003f45270 */
[-C--:B------:R-:W-:Y:S01]  /*47c0*/  IMAD.HI.U32 R20, R171, R158.reuse, RZ ;  /* 0x0000009eab147227 */ /* 0x080fe200078e00ff */
[----:B------:R-:W-:Y:S02]  /*47d0*/  SHF.R.U32.HI R21, RZ, R169, R22 ;  /* 0x000000a9ff157219 */ /* 0x000fe40000011616 */
[----:B------:R-:W-:Y:S01]  /*47e0*/  ISETP.NE.AND P3, PT, R74, 0x1, PT ;  /* 0x000000014a00780c */ /* 0x000fe20003f65270 */
[----:B------:R-:W-:Y:S01]  /*47f0*/  IMAD.HI.U32 R26, R75, R71, RZ ;  /* 0x000000474b1a7227 */ /* 0x000fe200078e00ff */
[----:B------:R-:W-:Y:S02]  /*4800*/  SHF.R.U32.HI R20, RZ, R159, R20 ;  /* 0x0000009fff147219 */ /* 0x000fe40000011614 */
[----:B------:R-:W-:Y:S01]  /*4810*/  SEL R3, R170, R21, !P0 ;  /* 0x00000015aa037207 */ /* 0x000fe20004000000 */
[----:B------:R-:W-:Y:S01]  /*4820*/  IMAD.HI.U32 R24, R77, R158, RZ ;  /* 0x0000009e4d187227 */ /* 0x000fe200078e00ff */
[----:B------:R-:W-:Y:S03]  /*4830*/  SEL R7, R171, R20, !P3 ;  /* 0x00000014ab077207 */ /* 0x000fe60005800000 */
[-C--:B------:R-:W-:Y:S01]  /*4840*/  IMAD.HI.U32 R20, R3, R68.reuse, RZ ;  /* 0x0000004403147227 */ /* 0x080fe200078e00ff */
[----:B------:R-:W-:Y:S03]  /*4850*/  SHF.R.U32.HI R24, RZ, R159, R24 ;  /* 0x0000009fff187219 */ /* 0x000fe60000011618 */
[----:B------:R-:W-:Y:S01]  /*4860*/  IMAD.HI.U32 R22, R7, R68, RZ ;  /* 0x0000004407167227 */ /* 0x000fe200078e00ff */
[----:B------:R-:W-:Y:S02]  /*4870*/  @P2 SHF.R.U32.HI R3, RZ, R69, R20 ;  /* 0x00000045ff032219 */ /* 0x000fe40000011614 */
[----:B------:R-:W-:Y:S02]  /*4880*/  SHF.R.U32.HI R20, RZ, R169, R26 ;  /* 0x000000a9ff147219 */ /* 0x000fe4000001161a */
[----:B------:R-:W-:Y:S01]  /*4890*/  @P2 SHF.R.U32.HI R7, RZ, R69, R22 ;  /* 0x00000045ff072219 */ /* 0x000fe20000011616 */
[C---:B------:R-:W-:Y:S01]  /*48a0*/  IMAD R2, R72.reuse, R3, RZ ;  /* 0x0000000348027224 */ /* 0x040fe200078e02ff */
[----:B------:R-:W-:Y:S02]  /*48b0*/  SEL R5, R75, R20, !P0 ;  /* 0x000000144b057207 */ /* 0x000fe40004000000 */
[----:B------:R-:W-:Y:S01]  /*48c0*/  SEL R3, R77, R24, !P3 ;  /* 0x000000184d037207 */ /* 0x000fe20005800000 */
[----:B------:R-:W-:Y:S01]  /*48d0*/  IMAD R4, R72, R7, RZ ;  /* 0x0000000748047224 */ /* 0x000fe200078e02ff */
[C---:B------:R-:W-:Y:S01]  /*48e0*/  ISETP.GE.AND P0, PT, R5.reuse, R2, PT ;  /* 0x000000020500720c */ /* 0x040fe20003f06270 */
[----:B------:R-:W-:Y:S03]  /*48f0*/  IMAD.HI.U32 R6, R5, R68, RZ ;  /* 0x0000004405067227 */ /* 0x000fe600078e00ff */
[----:B------:R-:W-:Y:S01]  /*4900*/  ISETP.GE.OR P0, PT, R3, R4, P0 ;  /* 0x000000040300720c */ /* 0x000fe20000706670 */
[----:B------:R-:W-:Y:S01]  /*4910*/  IMAD.MOV R4, RZ, RZ, -R3 ;  /* 0x000000ffff047224 */ /* 0x000fe200078e0a03 */
[-C--:B------:R-:W-:Y:S03]  /*4920*/  SHF.R.U32.HI R6, RZ, R69.reuse, R6 ;  /* 0x00000045ff067219 */ /* 0x080fe60000011606 */
[----:B------:R-:W-:Y:S01]  /*4930*/  IMAD R77, R74, R4, R77 ;  /* 0x000000044a4d7224 */ /* 0x000fe200078e024d */
[----:B------:R-:W-:Y:S05]  /*4940*/  SEL R15, R5, R6, !P2 ;  /* 0x00000006050f7207 */ /* 0x000fea0005000000 */
[----:B------:R-:W-:Y:S02]  /*4950*/  IMAD.MOV R6, RZ, RZ, -R15 ;  /* 0x000000ffff067224 */ /* 0x000fe400078e0a0f */
[C---:B------:R-:W-:Y:S04]  /*4960*/  @!P0 IMAD.HI.U32 R2, R3.reuse, R68, RZ ;  /* 0x0000004403028227 */ /* 0x040fe800078e00ff */
[----:B------:R-:W-:Y:S01]  /*4970*/  IMAD R6, R72, R6, R5 ;  /* 0x0000000648067224 */ /* 0x000fe200078e0205 */
[----:B------:R-:W-:Y:S04]  /*4980*/  @!P0 SHF.R.U32.HI R2, RZ, R69, R2 ;  /* 0x00000045ff028219 */ /* 0x000fe80000011602 */
[----:B------:R-:W-:Y:S02]  /*4990*/  @!P0 SEL R0, R3, R2, !P2 ;  /* 0x0000000203008207 */ /* 0x000fe40005000000 */
[----:B------:R-:W-:Y:S02]  /*49a0*/  IADD3 R2, PT, PT, -R5, RZ, RZ ;  /* 0x000000ff05027210 */ /* 0x000fe40007ffe1ff */
[----:B------:R-:W-:Y:S01]  /*49b0*/  @!P0 IADD3 R8, PT, PT, R15, -R0, RZ ;  /* 0x800000000f088210 */ /* 0x000fe20007ffe0ff */
[----:B------:R-:W-:Y:S02]  /*49c0*/  @!P0 IMAD R0, R7, R6, R0 ;  /* 0x0000000607008224 */ /* 0x000fe400078e0200 */
[----:B------:R-:W-:Y:S02]  /*49d0*/  IMAD R75, R70, R2, R75 ;  /* 0x00000002464b7224 */ /* 0x000fe400078e024b */
[----:B------:R-:W-:Y:S02]  /*49e0*/  @!P0 IMAD R5, R8, R72, R3 ;  /* 0x0000004808058224 */ /* 0x000fe400078e0203 */
[----:B------:R-:W-:Y:S04]  /*49f0*/  @!P0 IMAD.MOV.U32 R3, RZ, RZ, R0 ;  /* 0x000000ffff038224 */ /* 0x000fe800078e0000 */
[----:B------:R-:W-:Y:S02]  /*4a00*/  IMAD R77, R3, R74, R77 ;  /* 0x0000004a034d7224 */ /* 0x000fe400078e024d */
[----:B------:R-:W-:Y:S07]  /*4a10*/  IMAD R75, R5, R70, R75 ;  /* 0x00000046054b7224 */ /* 0x000fee00078e024b */
.L_x_78:
[----:B------:R-:W-:Y:S01]  /*4a20*/  @!P1 IMAD.HI.U32 R0, R77, R12, RZ ;  /* 0x0000000c4d009227 */ /* 0x000fe200078e00ff */
[----:B-1----:R-:W-:Y:S01]  /*4a30*/  @!P1 ISETP.NE.AND P0, PT, R10, 0x1, PT ;  /* 0x000000010a00980c */ /* 0x002fe20003f05270 */
[----:B------:R-:W-:Y:S01]  /*4a40*/  ULOP3.LUT UP0, URZ, UR42, 0x1b0, URZ, 0xc0, !UPT ;  /* 0x000001b02aff7892 */ /* 0x000fe2000f80c0ff */
[----:B------:R-:W-:Y:S01]  /*4a50*/  @!P1 ISETP.NE.AND P2, PT, R9, 0x1, PT ;  /* 0x000000010900980c */ /* 0x000fe20003f45270 */
[----:B------:R-:W-:Y:S01]  /*4a60*/  @!P1 IMAD.HI.U32 R3, R75, R11, RZ ;  /* 0x0000000b4b039227 */ /* 0x000fe200078e00ff */
[----:B------:R-:W-:Y:S02]  /*4a70*/  @!P1 SHF.R.U32.HI R0, RZ, R13, R0 ;  /* 0x0000000dff009219 */ /* 0x000fe40000011600 */
[----:B------:R-:W-:Y:S01]  /*4a80*/  @P4 SHF.R.U32.HI R182, RZ, 0x10, R17 ;  /* 0x00000010ffb64819 */ /* 0x000fe20000011611 */
[----:B------:R-:W-:Y:S01]  /*4a90*/  VIADD R188, R188, 0x1 ;  /* 0x00000001bcbc7836 */ /* 0x000fe20000000000 */
[----:B------:R-:W-:Y:S02]  /*4aa0*/  @!P1 SHF.R.U32.HI R2, RZ, R14, R3 ;  /* 0x0000000eff029219 */ /* 0x000fe40000011603 */
[----:B------:R-:W-:Y:S02]  /*4ab0*/  @!P1 SEL R3, R77, R0, !P2 ;  /* 0x000000004d039207 */ /* 0x000fe40005000000 */
[----:B------:R-:W-:Y:S05]  /*4ac0*/  @!P1 SEL R2, R75, R2, !P0 ;  /* 0x000000024b029207 */ /* 0x000fea0004000000 */
[----:B------:R-:W-:Y:S02]  /*4ad0*/  @!P1 IMAD.IADD R0, R2, 0x1, -R3 ;  /* 0x0000000102009824 */ /* 0x000fe400078e0a03 */
[----:B------:R-:W-:Y:S02]  /*4ae0*/  @!P1 IMAD.IADD R2, R3, 0x1, -R2 ;  /* 0x0000000103029824 */ /* 0x000fe400078e0a02 */
[----:B------:R-:W-:Y:S02]  /*4af0*/  @!P1 IMAD R77, R0, R9, R77 ;  /* 0x00000009004d9224 */ /* 0x000fe400078e024d */
[----:B------:R-:W-:Y:S01]  /*4b00*/  @!P1 IMAD R75, R2, R10, R75 ;  /* 0x0000000a024b9224 */ /* 0x000fe200078e024b */
[----:B------:R-:W-:Y:S06]  /*4b10*/  BRA.U !UP0, `(.L_x_79) ;  /* 0x0000000108407547 */ /* 0x000fec000b800000 */
[----:B------:R-:W1:Y:S01]  /*4b20*/  LDCU.64 UR8, c[0x4][0x80] ;  /* 0x01001000ff0877ac */ /* 0x000e620008000a00 */
[----:B------:R-:W-:Y:S01]  /*4b30*/  MOV R3, 0x0 ;  /* 0x0000000000037802 */ /* 0x000fe20000000f00 */
[----:B------:R-:W-:Y:S02]  /*4b40*/  HFMA2 R12, -RZ, RZ, 0, 5.9604644775390625e-08 ;  /* 0x00000001ff0c7431 */ /* 0x000fe400000001ff */
[----:B------:R-:W-:Y:S02]  /*4b50*/  IMAD.MOV.U32 R8, RZ, RZ, 0x70 ;  /* 0x00000070ff087424 */ /* 0x000fe400078e00ff */
[----:B------:R-:W-:Y:S01]  /*4b60*/  IMAD.MOV.U32 R13, RZ, RZ, RZ ;  /* 0x000000ffff0d7224 */ /* 0x000fe200078e00ff */
[----:B------:R-:W2:Y:S01]  /*4b70*/  LDCU.64 UR6, c[0x4][0x88] ;  /* 0x01001100ff0677ac */ /* 0x000ea20008000a00 */
[----:B------:R-:W3:Y:S01]  /*4b80*/  LDC.64 R2, c[0x4][R3] ;  /* 0x0100000003027b82 */ /* 0x000ee20000000a00 */
[----:B------:R-:W4:Y:S01]  /*4b90*/  LDCU.64 UR4, c[0x4][0x8] ;  /* 0x01000100ff0477ac */ /* 0x000f220008000a00 */
[----:B-1----:R-:W-:Y:S01]  /*4ba0*/  MOV R5, UR9 ;  /* 0x0000000900057c02 */ /* 0x002fe20008000f00 */
[----:B------:R-:W-:Y:S01]  /*4bb0*/  IMAD.U32 R4, RZ, RZ, UR8 ;  /* 0x00000008ff047e24 */ /* 0x000fe2000f8e00ff */
[----:B--2---:R-:W-:Y:S01]  /*4bc0*/  MOV R7, UR7 ;  /* 0x0000000700077c02 */ /* 0x004fe20008000f00 */
[----:B------:R-:W-:Y:S01]  /*4bd0*/  IMAD.U32 R6, RZ, RZ, UR6 ;  /* 0x00000006ff067e24 */ /* 0x000fe2000f8e00ff */
[----:B----4-:R-:W-:Y:S01]  /*4be0*/  MOV R11, UR5 ;  /* 0x00000005000b7c02 */ /* 0x010fe20008000f00 */
[----:B------:R-:W-:Y:S02]  /*4bf0*/  IMAD.U32 R10, RZ, RZ, UR4 ;  /* 0x00000004ff0a7e24 */ /* 0x000fe4000f8e00ff */
[----:B------:R-:W-:Y:S07]  /*4c00*/  LEPC R20, `(.L_x_79) ;  /* 0x000000001014794e */ /* 0x000fee0000000000 */
[----:B---3-5:R-:W-:Y:S05]  /*4c10*/  CALL.ABS.NOINC R2 ;  /* 0x0000000002007343 */ /* 0x028fea0003c00000 */
.L_x_79:
[----:B------:R-:W-:Y:S01]  /*4c20*/  LOP3.LUT P0, RZ, R186, 0x1b0, RZ, 0xc0, !PT ;  /* 0x000001b0baff7812 */ /* 0x000fe2000780c0ff */
[----:B------:R-:W-:Y:S11]  /*4c30*/  BSSY.RECONVERGENT B6, `(.L_x_80) ;  /* 0x0000013000067945 */ /* 0x000ff60003800200 */
[----:B------:R-:W-:Y:S01]  /*4c40*/  @!UPT UIADD3 URZ, UPT, UPT, URZ, URZ, URZ ;  /* 0x000000fffffff290 */ /* 0x000fe2000fffe0ff */
[----:B------:R-:W-:Y:S05]  /*4c50*/  @!P0 BRA `(.L_x_81) ;  /* 0x0000000000408947 */ /* 0x000fea0003800000 */
        /* <DEDUP_REMOVED lines=16> */
.L_x_81:
[----:B------:R-:W-:Y:S05]  /*4d60*/  BSYNC.RECONVERGENT B6 ;  /* 0x0000000000067941 */ /* 0x000fea0003800200 */
.L_x_80:
[----:B------:R-:W-:Y:S01]  /*4d70*/  ISETP.NE.U32.AND P3, PT, R156, RZ, PT ;  /* 0x000000ff9c00720c */ /* 0x000fe20003f65070 */
[----:B------:R-:W-:Y:S01]  /*4d80*/  UISETP.NE.AND UP1, UPT, UR44, URZ, UPT ;  /* 0x000000ff2c00728c */ /* 0x000fe2000bf25270 */
[----:B------:R-:W-:Y:S02]  /*4d90*/  ISETP.NE.U32.AND P4, PT, R152, RZ, PT ;  /* 0x000000ff9800720c */ /* 0x000fe40003f85070 */
[----:B------:R-:W-:Y:S02]  /*4da0*/  ISETP.NE.AND.EX P3, PT, R157, RZ, PT, P3 ;  /* 0x000000ff9d00720c */ /* 0x000fe40003f65330 */
[----:B------:R-:W-:Y:S02]  /*4db0*/  PLOP3.LUT P1, PT, PT, PT, PT, 0x8, 0x80 ;  /* 0x000000000080781c */ /* 0x000fe40003f2e170 */
[----:B------:R-:W-:Y:S02]  /*4dc0*/  PLOP3.LUT P0, PT, PT, PT, UP1, 0x80, 0x8 ;  /* 0x000000000008781c */ /* 0x000fe40003f0f018 */
[----:B------:R-:W-:Y:S02]  /*4dd0*/  ISETP.NE.AND.EX P4, PT, R153, RZ, PT, P4 ;  /* 0x000000ff9900720c */ /* 0x000fe40003f85340 */
[----:B------:R-:W1:Y:S09]  /*4de0*/  @UP1 LDCU.64 UR4, c[0x0][0x888] ;  /* 0x00011100ff0417ac */ /* 0x000e720008000a00 */
[----:B------:R-:W-:Y:S01]  /*4df0*/  @P0 PLOP3.LUT P1, PT, P3, PT, PT, 0x80, 0x8 ;  /* 0x000000000008081c */ /* 0x000fe20001f2f070 */
[----:B-1----:R-:W-:Y:S04]  /*4e00*/  @UP1 UISETP.NE.U32.AND UP0, UPT, UR4, URZ, UPT ;  /* 0x000000ff0400128c */ /* 0x002fe8000bf05070 */
[----:B------:R-:W-:Y:S04]  /*4e10*/  @UP1 UISETP.NE.AND.EX UP0, UPT, UR5, URZ, UPT, UP0 ;  /* 0x000000ff0500128c */ /* 0x000fe8000bf05300 */
[----:B------:R-:W-:Y:S01]  /*4e20*/  @UP1 USEL UR4, URZ, 0xffffffff, UP0 ;  /* 0xffffffffff041887 */ /* 0x000fe20008000000 */
[----:B------:R-:W-:Y:S11]  /*4e30*/  @!P3 BRA `(.L_x_82) ;  /* 0x00000000002cb947 */ /* 0x000ff60003800000 */
[----:B------:R-:W-:Y:S01]  /*4e40*/  ISETP.NE.U32.AND P2, PT, R154, RZ, PT ;  /* 0x000000ff9a00720c */ /* 0x000fe20003f45070 */
[----:B------:R-:W-:Y:S03]  /*4e50*/  IMAD.MOV.U32 R168, RZ, RZ, 0x1 ;  /* 0x00000001ffa87424 */ /* 0x000fe600078e00ff */
[----:B------:R-:W-:Y:S11]  /*4e60*/  ISETP.NE.AND.EX P2, PT, R155, RZ, PT, P2 ;  /* 0x000000ff9b00720c */ /* 0x000ff60003f45320 */
[----:B------:R-:W-:Y:S02]  /*4e70*/  @!UPT UIADD3 URZ, UPT, UPT, URZ, URZ, URZ ;  /* 0x000000fffffff290 */ /* 0x000fe4000fffe0ff */
[----:B------:R-:W1:Y:S01]  /*4e80*/  @P2 LDC.64 R2, c[0x0][0x888] ;  /* 0x00022200ff022b82 */ /* 0x000e620000000a00 */
[----:B------:R-:W-:Y:S04]  /*4e90*/  @P2 IMAD R0, R156, UR36, RZ ;  /* 0x000000249c002c24 */ /* 0x000fe8000f8e02ff */
[----:B-1----:R-:W-:Y:S04]  /*4ea0*/  @P2 IMAD.WIDE R2, R0, 0x4, R2 ;  /* 0x0000000400022825 */ /* 0x002fe800078e0202 */
[----:B------:R-:W-:Y:S01]  /*4eb0*/  HFMA2 R0, -RZ, RZ, 0, 5.9604644775390625e-08 ;  /* 0x00000001ff007431 */ /* 0x000fe200000001ff */
[----:B-----5:R1:W5:Y:S04]  /*4ec0*/  @P2 LDG.E R80, desc[UR40][R2.64] ;  /* 0x0000002802502981 */ /* 0x020368000c1e1900 */
[----:B------:R-:W-:Y:S01]  /*4ed0*/  @!P2 PRMT R168, R0, 0x7610, R168 ;  /* 0x0000761000a8a816 */ /* 0x000fe200000000a8 */
[----:B-1----:R-:W2:Y:S06]  /*4ee0*/  @!P2 LDC R80, c[0x0][0x880] ;  /* 0x00022000ff50ab82 */ /* 0x002eac0000000800 */
.L_x_82:
[----:B------:R-:W-:Y:S05]  /*4ef0*/  @!P4 BRA `(.L_x_83) ;  /* 0x000000000020c947 */ /* 0x000fea0003800000 */
[----:B------:R-:W-:Y:S04]  /*4f00*/  ISETP.NE.U32.AND P2, PT, R146, RZ, PT ;  /* 0x000000ff9200720c */ /* 0x000fe80003f45070 */
[----:B------:R-:W-:Y:S11]  /*4f10*/  ISETP.NE.AND.EX P2, PT, R147, RZ, PT, P2 ;  /* 0x000000ff9300720c */ /* 0x000ff60003f45320 */
[----:B------:R-:W-:Y:S02]  /*4f20*/  @!UPT UIADD3 URZ, UPT, UPT, URZ, URZ, URZ ;  /* 0x000000fffffff290 */ /* 0x000fe4000fffe0ff */
[----:B------:R-:W1:Y:S01]  /*4f30*/  @P2 LDC.64 R2, c[0x0][0x8a8] ;  /* 0x00022a00ff022b82 */ /* 0x000e620000000a00 */
[----:B------:R-:W-:Y:S04]  /*4f40*/  @P2 IMAD R0, R152, UR36, RZ ;  /* 0x0000002498002c24 */ /* 0x000fe8000f8e02ff */
[----:B-1----:R-:W-:Y:S05]  /*4f50*/  @P2 IMAD.WIDE R2, R0, 0x4, R2 ;  /* 0x0000000400022825 */ /* 0x002fea00078e0202 */
[----:B-----5:R1:W5:Y:S02]  /*4f60*/  @P2 LDG.E R78, desc[UR40][R2.64] ;  /* 0x00000028024e2981 */ /* 0x020364000c1e1900 */
[----:B-1----:R-:W3:Y:S02]  /*4f70*/  @!P2 LDC R78, c[0x0][0x8a0] ;  /* 0x00022800ff4eab82 */ /* 0x002ee40000000800 */
.L_x_83:
[----:B--2--5:R-:W-:Y:S01]  /*4f80*/  @P0 ISETP.NE.AND P4, PT, R80, RZ, PT ;  /* 0x000000ff5000020c */ /* 0x024fe20003f85270 */
[----:B------:R-:W-:Y:S01]  /*4f90*/  IMAD.U32 R0, RZ, RZ, UR4 ;  /* 0x00000004ff007e24 */ /* 0x000fe2000f8e00ff */
[----:B------:R-:W-:Y:S01]  /*4fa0*/  @P0 LOP3.LUT P2, RZ, R168, 0xff, RZ, 0xc0, !PT ;  /* 0x000000ffa8ff0812 */ /* 0x000fe2000784c0ff */
[----:B------:R-:W-:Y:S01]  /*4fb0*/  BSSY B1, `(.L_x_84) ;  /* 0x000003d000017945 */ /* 0x000fe20003800000 */
[----:B------:R-:W-:Y:S01]  /*4fc0*/  @P0 SEL R3, RZ, 0xffffffff, P4 ;  /* 0xffffffffff030807 */ /* 0x000fe20002000000 */
[C---:B------:R-:W-:Y:S01]  /*4fd0*/  IMAD R64, R76.reuse, 0x40, R79 ;  /* 0x000000404c407824 */ /* 0x040fe200078e024f */
[----:B------:R-:W-:Y:S02]  /*4fe0*/  LEA R148, R76, UR43, 0x3 ;  /* 0x0000002b4c947c11 */ /* 0x000fe4000f8e18ff */
[----:B------:R-:W-:Y:S02]  /*4ff0*/  CS2R R102, SRZ ;  /* 0x0000000000667805 */ /* 0x000fe4000001ff00 */
[----:B------:R-:W-:Y:S02]  /*5000*/  @P1 SEL R3, R0, R3, !P2 ;  /* 0x0000000300031207 */ /* 0x000fe40005000000 */
[----:B------:R-:W-:Y:S02]  /*5010*/  CS2R R100, SRZ ;  /* 0x0000000000647805 */ /* 0x000fe4000001ff00 */
[----:B------:R-:W-:Y:S02]  /*5020*/  SHF.L.U32 R5, R185, 0x1f, RZ ;  /* 0x0000001fb9057819 */ /* 0x000fe400000006ff */
[----:B------:R-:W-:Y:S02]  /*5030*/  CS2R R98, SRZ ;  /* 0x0000000000627805 */ /* 0x000fe4000001ff00 */
[----:B------:R-:W-:Y:S02]  /*5040*/  @P0 LOP3.LUT R3, R3, 0x1, RZ, 0xc0, !PT ;  /* 0x0000000103030812 */ /* 0x000fe400078ec0ff */
[----:B------:R-:W-:Y:S02]  /*5050*/  CS2R R96, SRZ ;  /* 0x0000000000607805 */ /* 0x000fe4000001ff00 */
[----:B------:R-:W-:Y:S02]  /*5060*/  PLOP3.LUT P5, PT, PT, PT, PT, 0x8, 0x80 ;  /* 0x000000000080781c */ /* 0x000fe40003fae170 */
[----:B------:R-:W-:Y:S02]  /*5070*/  CS2R R94, SRZ ;  /* 0x00000000005e7805 */ /* 0x000fe4000001ff00 */
[----:B------:R-:W-:Y:S02]  /*5080*/  ISETP.NE.U32.OR P1, PT, R3, 0x1, !P0 ;  /* 0x000000010300780c */ /* 0x000fe40004725470 */
[----:B------:R-:W-:Y:S02]  /*5090*/  CS2R R92, SRZ ;  /* 0x00000000005c7805 */ /* 0x000fe4000001ff00 */
[----:B------:R-:W-:Y:S02]  /*50a0*/  CS2R R90, SRZ ;  /* 0x00000000005a7805 */ /* 0x000fe4000001ff00 */
[----:B------:R-:W-:Y:S07]  /*50b0*/  CS2R R88, SRZ ;  /* 0x0000000000587805 */ /* 0x000fee000001ff00 */
[----:B------:R-:W-:Y:S04]  /*50c0*/  @P1 SHF.L.U32 R2, R183, 0x1f, RZ ;  /* 0x0000001fb7021819 */ /* 0x000fe800000006ff */
[----:B------:R-:W1:Y:S01]  /*50d0*/  @P1 SYNCS.PHASECHK.TRANS64.TRYWAIT P0, [UR43+0x40], R2 ;  /* 0x00004002ff0015a7 */ /* 0x000e62000800112b */
[----:B------:R2:W4:Y:S01]  /*50e0*/  SYNCS.PHASECHK.TRANS64.TRYWAIT P4, [R148+URZ+0x80], R5 ;  /* 0x00008005940075a7 */ /* 0x00052200080811ff */
[----:B-1----:R-:W-:Y:S01]  /*50f0*/  @P1 PLOP3.LUT P5, PT, P0, PT, PT, 0x8, 0x80 ;  /* 0x000000000080181c */ /* 0x002fe200007ae170 */
[----:B------:R-:W-:Y:S01]  /*5100*/  @!UPT UIADD3 URZ, UPT, UPT, URZ, URZ, URZ ;  /* 0x000000fffffff290 */ /* 0x000fe2000fffe0ff */
[----:B--2-4-:R-:W-:Y:S11]  /*5110*/  @!P1 BRA `(.L_x_85) ;  /* 0x0000000000989947 */ /* 0x014ff60003800000 */
[----:B------:R-:W-:Y:S01]  /*5120*/  ISETP.NE.U32.AND P0, PT, RZ, UR38, PT ;  /* 0x00000026ff007c0c */ /* 0x000fe2000bf05070 */
[----:B------:R-:W-:Y:S01]  /*5130*/  BSSY B0, `(.L_x_86) ;  /* 0x0000016000007945 */ /* 0x000fe20003800000 */
[----:B------:R-:W-:Y:S02]  /*5140*/  ISETP.NE.AND P2, PT, R80, RZ, PT ;  /* 0x000000ff5000720c */ /* 0x000fe40003f45270 */
[----:B------:R-:W-:Y:S02]  /*5150*/  CS2R R90, SRZ ;  /* 0x00000000005a7805 */ /* 0x000fe4000001ff00 */
[----:B------:R-:W-:Y:S02]  /*5160*/  ISETP.NE.AND.EX P0, PT, RZ, UR39, PT, P0 ;  /* 0x00000027ff007c0c */ /* 0x000fe4000bf05300 */
[----:B------:R-:W-:Y:S02]  /*5170*/  CS2R R88, SRZ ;  /* 0x0000000000587805 */ /* 0x000fe4000001ff00 */
[----:B------:R-:W-:Y:S02]  /*5180*/  LOP3.LUT P1, RZ, R168, 0xff, RZ, 0xc0, !PT ;  /* 0x000000ffa8ff7812 */ /* 0x000fe4000782c0ff */
[----:B------:R-:W-:Y:S02]  /*5190*/  CS2R R94, SRZ ;  /* 0x00000000005e7805 */ /* 0x000fe4000001ff00 */
[----:B------:R-:W-:Y:S02]  /*51a0*/  SEL R0, RZ, 0xffffffff, P2 ;  /* 0xffffffffff007807 */ /* 0x000fe40001000000 */
[----:B------:R-:W-:Y:S02]  /*51b0*/  CS2R R92, SRZ ;  /* 0x00000000005c7805 */ /* 0x000fe4000001ff00 */
[----:B------:R-:W-:Y:S02]  /*51c0*/  SEL R3, RZ, 0xffffffff, P0 ;  /* 0xffffffffff037807 */ /* 0x000fe40000000000 */
[----:B------:R-:W-:Y:S02]  /*51d0*/  CS2R R98, SRZ ;  /* 0x0000000000627805 */ /* 0x000fe4000001ff00 */
[----:B------:R-:W-:Y:S02]  /*51e0*/  CS2R R96, SRZ ;  /* 0x0000000000607805 */ /* 0x000fe4000001ff00 */
[----:B------:R-:W-:Y:S02]  /*51f0*/  CS2R R102, SRZ ;  /* 0x0000000000667805 */ /* 0x000fe4000001ff00 */
[----:B------:R-:W-:Y:S02]  /*5200*/  @P3 SEL R0, R3, R0, !P1 ;  /* 0x0000000003003207 */ /* 0x000fe40004800000 */
[----:B------:R-:W-:Y:S02]  /*5210*/  CS2R R100, SRZ ;  /* 0x0000000000647805 */ /* 0x000fe4000001ff00 */
[----:B------:R-:W-:Y:S04]  /*5220*/  LOP3.LUT R0, R0, 0x1, RZ, 0xc0, !PT ;  /* 0x0000000100007812 */ /* 0x000fe800078ec0ff */
[----:B------:R-:W-:Y:S01]  /*5230*/  ISETP.NE.U32.AND P0, PT, R0, 0x1, PT ;  /* 0x000000010000780c */ /* 0x000fe20003f05070 */
[----:B------:R-:W-:Y:S01]  /*5240*/  @!UPT UIADD3 URZ, UPT, UPT, URZ, URZ, URZ ;  /* 0x000000fffffff290 */ /* 0x000fe2000fffe0ff */
[----:B------:R-:W-:Y:S11]  /*5250*/  @!P5 BRA `(.L_x_87) ;  /* 0x00000000000cd947 */ /* 0x000ff60003800000 */
[----:B------:R-:W-:Y:S04]  /*5260*/  SHF.L.U32 R3, R183, 0x1f, RZ ;  /* 0x0000001fb7037819 */ /* 0x000fe800000006ff */
[----:B------:R-:W1:Y:S02]  /*5270*/  SYNCS.PHASECHK.TRANS64.TRYWAIT P1, [UR43+0x40], R3 ;  /* 0x00004003ff0075a7 */ /* 0x000e64000802112b */
[----:B-1----:R-:W-:Y:S05]  /*5280*/  @!P1 BRA `(.L_x_88) ;  /* 0x0000001c009c9947 */ /* 0x002fea0003800000 */
.L_x_87:
[----:B------:R-:W-:Y:S05]  /*5290*/  BSYNC B0 ;  /* 0x0000000000007941 */ /* 0x000fea0003800000 */
.L_x_86:
[----:B------:R2:W4:Y:S01]  /*52a0*/  @P0 LDS.128 R88, [R180+UR43+0x200] ;  /* 0x0002002bb4580984 */ /* 0x0005220008000c00 */
[----:B------:R-:W-:Y:S01]  /*52b0*/  UIADD3 UR4, UPT, UPT, UR43, 0x48, URZ ;  /* 0x000000482b047890 */ /* 0x000fe2000fffe0ff */
[----:B------:R-:W-:Y:S02]  /*52c0*/  LOP3.LUT R183, R183, 0x1, RZ, 0x3c, !PT ;  /* 0x00000001b7b77812 */ /* 0x000fe400078e3cff */
[----:B------:R2:W1:Y:S01]  /*52d0*/  @P0 LDS.128 R92, [R179+0x200] ;  /* 0x00020000b35c0984 */ /* 0x0004620000000c00 */
[----:B------:R-:W-:Y:S03]  /*52e0*/  UPRMT UR4, UR37, 0x654, UR4 ;  /* 0x0000065425047896 */ /* 0x000fe60008000004 */
[----:B------:R2:W1:Y:S04]  /*52f0*/  @P0 LDS.128 R96, [R178+0x200] ;  /* 0x00020000b2600984 */ /* 0x0004680000000c00 */
[----:B------:R2:W1:Y:S01]  /*5300*/  @P0 LDS.128 R100, [R177+0x200] ;  /* 0x00020000b1640984 */ /* 0x0004620000000c00 */
[----:B------:R-:W-:Y:S01]  /*5310*/  @!PT LDS RZ, [RZ] ;  /* 0x00000000fffff984 */ /* 0x000fe20000000800 */
[----:B------:R-:W-:Y:S01]  /*5320*/  @!PT LDS RZ, [RZ] ;  /* 0x00000000fffff984 */ /* 0x000fe20000000800 */
[----:B------:R-:W-:Y:S01]  /*5330*/  @!PT LDS RZ, [RZ] ;  /* 0x00000000fffff984 */ /* 0x000fe20000000800 */
[----:B------:R-:W-:Y:S01]  /*5340*/  @!PT LDS RZ, [RZ] ;  /* 0x00000000fffff984 */ /* 0x000fe20000000800 */
[----:B------:R5:W-:Y:S06]  /*5350*/  MEMBAR.ALL.CTA ;  /* 0x0000000000007992 */ /* 0x000bec0000008000 */
[----:B-----5:R-:W5:Y:S02]  /*5360*/  FENCE.VIEW.ASYNC.S ;  /* 0x00000000000073c6 */ /* 0x020f640000000000 */
[----:B-----5:R-:W-:Y:S01]  /*5370*/  SYNCS.ARRIVE.TRANS64.RED.A1T0 RZ, [UR4], RZ ;  /* 0x000000ffffff79a7 */ /* 0x020fe20008100404 */
.L_x_85:
[----:B------:R-:W-:Y:S05]  /*5380*/  BSYNC B1 ;  /* 0x0000000000017941 */ /* 0x000fea0003800000 */
.L_x_84:
[----:B-1----:R-:W-:Y:S04]  /*5390*/  SHF.R.U32.HI R0, RZ, 0x15, R64 ;  /* 0x00000015ff007819 */ /* 0x002fe80000011640 */
[----:B------:R-:W-:Y:S01]  /*53a0*/  LOP3.LUT P0, RZ, R0, 0x3, R181, 0x48, !PT ;  /* 0x0000000300ff7812 */ /* 0x000fe200078048b5 */
[----:B------:R-:W-:Y:S01]  /*53b0*/  @!UPT UIADD3 URZ, UPT, UPT, URZ, URZ, URZ ;  /* 0x000000fffffff290 */ /* 0x000fe2000fffe0ff */
[----:B------:R-:W-:Y:S11]  /*53c0*/  @P4 BRA `(.L_x_89) ;  /* 0x0000000000084947 */ /* 0x000ff60003800000 */
[----:B------:R-:W1:Y:S02]  /*53d0*/  SYNCS.PHASECHK.TRANS64.TRYWAIT P1, [R148+URZ+0x80], R5 ;  /* 0x00008005940075a7 */ /* 0x000e6400080211ff */
[----:B-1----:R-:W-:Y:S05]  /*53e0*/  @!P1 BRA `(.L_x_90) ;  /* 0x0000001c005c9947 */ /* 0x002fea0003800000 */
.L_x_89:
[----:B------:R-:W-:Y:S05]  /*53f0*/  @!P0 BRA `(.L_x_91) ;  /* 0x0000000000408947 */ /* 0x000fea0003800000 */
[----:B------:R-:W1:Y:S01]  /*5400*/  LDCU.64 UR8, c[0x4][0x70] ;  /* 0x01000e00ff0877ac */ /* 0x000e620008000a00 */
[----:B------:R-:W-:Y:S01]  /*5410*/  MOV R3, 0x0 ;  /* 0x0000000000037802 */ /* 0x000fe20000000f00 */
[----:B------:R-:W-:Y:S02]  /*5420*/  HFMA2 R12, -RZ, RZ, 0, 5.9604644775390625e-08 ;  /* 0x00000001ff0c7431 */ /* 0x000fe400000001ff */
[----:B------:R-:W-:Y:S02]  /*5430*/  IMAD.MOV.U32 R8, RZ, RZ, 0x192 ;  /* 0x00000192ff087424 */ /* 0x000fe400078e00ff */
[----:B------:R-:W-:Y:S01]  /*5440*/  IMAD.MOV.U32 R13, RZ, RZ, RZ ;  /* 0x000000ffff0d7224 */ /* 0x000fe200078e00ff */
[----:B------:R-:W5:Y:S01]  /*5450*/  LDCU.64 UR6, c[0x4][0x78] ;  /* 0x01000f00ff0677ac */ /* 0x000f620008000a00 */
[----:B------:R-:W2:Y:S01]  /*5460*/  LDC.64 R2, c[0x4][R3] ;  /* 0x0100000003027b82 */ /* 0x000ea20000000a00 */
[----:B------:R-:W3:Y:S01]  /*5470*/  LDCU.64 UR4, c[0x4][0x10] ;  /* 0x01000200ff0477ac */ /* 0x000ee20008000a00 */
[----:B-1----:R-:W-:Y:S01]  /*5480*/  MOV R5, UR9 ;  /* 0x0000000900057c02 */ /* 0x002fe20008000f00 */
[----:B------:R-:W-:Y:S01]  /*5490*/  IMAD.U32 R4, RZ, RZ, UR8 ;  /* 0x00000008ff047e24 */ /* 0x000fe2000f8e00ff */
[----:B-----5:R-:W-:Y:S01]  /*54a0*/  MOV R7, UR7 ;  /* 0x0000000700077c02 */ /* 0x020fe20008000f00 */
[----:B------:R-:W-:Y:S01]  /*54b0*/  IMAD.U32 R6, RZ, RZ, UR6 ;  /* 0x00000006ff067e24 */ /* 0x000fe2000f8e00ff */
[----:B---3--:R-:W-:Y:S01]  /*54c0*/  MOV R11, UR5 ;  /* 0x00000005000b7c02 */ /* 0x008fe20008000f00 */
[----:B------:R-:W-:Y:S02]  /*54d0*/  IMAD.U32 R10, RZ, RZ, UR4 ;  /* 0x00000004ff0a7e24 */ /* 0x000fe4000f8e00ff */
[----:B------:R-:W-:Y:S07]  /*54e0*/  LEPC R20, `(.L_x_91) ;  /* 0x000000001014794e */ /* 0x000fee0000000000 */
[----:B--2-4-:R-:W-:Y:S05]  /*54f0*/  CALL.ABS.NOINC R2 ;  /* 0x0000000002007343 */ /* 0x014fea0003c00000 */
.L_x_91:
[----:B------:R-:W-:Y:S01]  /*5500*/  LOP3.LUT P0, RZ, R176, 0x60, RZ, 0xc0, !PT ;  /* 0x00000060b0ff7812 */ /* 0x000fe2000780c0ff */
[----:B------:R-:W-:Y:S05]  /*5510*/  WARPSYNC.ALL ;  /* 0x0000000000007948 */ /* 0x000fea0003800000 */
[----:B----4-:R-:W-:Y:S01]  /*5520*/  IMAD.U32 R141, R90, 0x10000, RZ ;  /* 0x000100005a8d7824 */ /* 0x010fe200078e00ff */
[----:B------:R-:W-:Y:S01]  /*5530*/  R2UR UR4, R64 ;  /* 0x00000000400472ca */ /* 0x000fe200000e0000 */
[----:B------:R-:W-:Y:S01]  /*5540*/  IMAD.U32 R136, R92, 0x10000, RZ ;  /* 0x000100005c887824 */ /* 0x000fe200078e00ff */
[C---:B------:R-:W-:Y:S01]  /*5550*/  SHF.L.U32 R82, R88.reuse, 0x10, RZ ;  /* 0x0000001058527819 */ /* 0x040fe200000006ff */
[----:B------:R-:W-:Y:S01]  /*5560*/  IMAD.U32 R121, R97, 0x10000, RZ ;  /* 0x0001000061797824 */ /* 0x000fe200078e00ff */
[----:B------:R-:W-:Y:S01]  /*5570*/  PRMT R81, R88, 0x8880, RZ ;  /* 0x0000888058517816 */ /* 0x000fe200000000ff */
[----:B------:R-:W-:Y:S01]  /*5580*/  IMAD.U32 R106, R102, 0x10000, RZ ;  /* 0x00010000666a7824 */ /* 0x000fe200078e00ff */
[----:B------:R-:W-:Y:S01]  /*5590*/  SHF.L.U32 R83, R88, 0x8, RZ ;  /* 0x0000000858537819 */ /* 0x000fe200000006ff */
[----:B------:R-:W-:Y:S01]  /*55a0*/  IMAD.SHL.U32 R129, R94, 0x100, RZ ;  /* 0x000001005e817824 */ /* 0x000fe200078e00ff */
[----:B------:R-:W-:Y:S01]  /*55b0*/  SHF.R.S32.HI R82, RZ, 0x18, R82 ;  /* 0x00000018ff527819 */ /* 0x000fe20000011452 */
[----:B------:R-:W-:Y:S01]  /*55c0*/  IMAD.SHL.U32 R114, R99, 0x100, RZ ;  /* 0x0000010063727824 */ /* 0x000fe200078e00ff */
[C---:B------:R-:W-:Y:S01]  /*55d0*/  PRMT R145, R89.reuse, 0x8880, RZ ;  /* 0x0000888059917816 */ /* 0x040fe200000000ff */
[----:B------:R-:W-:Y:S01]  /*55e0*/  BSSY.RECONVERGENT B0, `(.L_x_92) ;  /* 0x0000125000007945 */ /* 0x000fe20003800200 */
[----:B------:R-:W-:Y:S01]  /*55f0*/  SHF.R.S32.HI R83, RZ, 0x18, R83 ;  /* 0x00000018ff537819 */ /* 0x000fe20000011453 */
[----:B------:R-:W3:Y:S01]  /*5600*/  LDTM.x64 R4, tmem[UR4] ;  /* 0x00000004000479ee */ /* 0x000ee20008340000 */
[----:B------:R-:W-:Y:S01]  /*5610*/  NOP ;  /* 0x0000000000007918 */ /* 0x000fe20000000000 */
[----:B------:R-:W-:Y:S02]  /*5620*/  R2UR UR5, R148 ;  /* 0x00000000940572ca */ /* 0x000fe400000e0000 */
[----:B------:R-:W-:Y:S02]  /*5630*/  SHF.R.S32.HI R84, RZ, 0x18, R88 ;  /* 0x00000018ff547819 */ /* 0x000fe40000011458 */
[----:B------:R-:W-:Y:S02]  /*5640*/  SHF.L.U32 R144, R89, 0x10, RZ ;  /* 0x0000001059907819 */ /* 0x000fe400000006ff */
[----:B------:R-:W-:Y:S02]  /*5650*/  PRMT R142, R90, 0x8880, RZ ;  /* 0x000088805a8e7816 */ /* 0x000fe400000000ff */
[----:B------:R-:W-:Y:S02]  /*5660*/  SHF.R.S32.HI R85, RZ, 0x18, R89 ;  /* 0x00000018ff557819 */ /* 0x000fe40000011459 */
[C---:B------:R-:W-:Y:S02]  /*5670*/  PRMT R140, R91.reuse, 0x8880, RZ ;  /* 0x000088805b8c7816 */ /* 0x040fe400000000ff */
[----:B------:R-:W-:Y:S01]  /*5680*/  SHF.R.S32.HI R86, RZ, 0x18, R90 ;  /* 0x00000018ff567819 */ /* 0x000fe2000001145a */
[----:B------:R-:W-:Y:S01]  /*5690*/  UIADD3 UR5, UPT, UPT, UR5, 0xa0, URZ ;  /* 0x000000a005057890 */ /* 0x000fe2000fffe0ff */
[----:B------:R-:W-:Y:S02]  /*56a0*/  SHF.L.U32 R139, R91, 0x10, RZ ;  /* 0x000000105b8b7819 */ /* 0x000fe400000006ff */
[----:B------:R-:W-:Y:S01]  /*56b0*/  PRMT R137, R92, 0x8880, RZ ;  /* 0x000088805c897816 */ /* 0x000fe200000000ff */
[----:B------:R-:W-:Y:S01]  /*56c0*/  UPRMT UR5, UR37, 0x654, UR5 ;  /* 0x0000065425057896 */ /* 0x000fe20008000005 */
[----:B------:R-:W-:Y:S02]  /*56d0*/  SHF.R.S32.HI R88, RZ, 0x18, R91 ;  /* 0x00000018ff587819 */ /* 0x000fe4000001145b */
[C---:B------:R-:W-:Y:S01]  /*56e0*/  PRMT R134, R93.reuse, 0x8880, RZ ;  /* 0x000088805d867816 */ /* 0x040fe200000000ff */
[C---:B---3--:R-:W-:Y:S01]  /*56f0*/  IMAD R4, R78.reuse, R4, RZ ;  /* 0x000000044e047224 */ /* 0x048fe200078e02ff */
[----:B------:R-:W-:Y:S01]  /*5700*/  SHF.L.U32 R133, R93, 0x10, RZ ;  /* 0x000000105d857819 */ /* 0x000fe200000006ff */
[----:B------:R-:W-:Y:S01]  /*5710*/  IMAD R5, R78, R5, RZ ;  /* 0x000000054e057224 */ /* 0x000fe200078e02ff */
[----:B------:R-:W-:Y:S01]  /*5720*/  PRMT R131, R94, 0x8880, RZ ;  /* 0x000088805e837816 */ /* 0x000fe200000000ff */
[C---:B------:R-:W-:Y:S01]  /*5730*/  IMAD R6, R78.reuse, R6, RZ ;  /* 0x000000064e067224 */ /* 0x040fe200078e02ff */
[----:B------:R-:W-:Y:S01]  /*5740*/  SYNCS.ARRIVE.TRANS64.RED.A1T0 RZ, [UR5], RZ ;  /* 0x000000ffffff79a7 */ /* 0x000fe20008100405 */
[-C--:B------:R-:W-:Y:S01]  /*5750*/  IMAD R4, R81, R80.reuse, R4 ;  /* 0x0000005051047224 */ /* 0x080fe200078e0204 */
[----:B------:R-:W-:Y:S01]  /*5760*/  MOV R81, R145 ;  /* 0x0000009100517202 */ /* 0x000fe20000000f00 */
[----:B------:R-:W-:Y:S01]  /*5770*/  IMAD R7, R78, R7, RZ ;  /* 0x000000074e077224 */ /* 0x000fe200078e02ff */
[----:B------:R-:W-:Y:S01]  /*5780*/  SHF.L.U32 R130, R94, 0x10, RZ ;  /* 0x000000105e827819 */ /* 0x000fe200000006ff */
[-C--:B------:R-:W-:Y:S01]  /*5790*/  IMAD R5, R82, R80.reuse, R5 ;  /* 0x0000005052057224 */ /* 0x080fe200078e0205 */
[----:B------:R-:W-:Y:S01]  /*57a0*/  SHF.R.S32.HI R82, RZ, 0x18, R144 ;  /* 0x00000018ff527819 */ /* 0x000fe20000011490 */
[----:B------:R-:W-:Y:S01]  /*57b0*/  IMAD R6, R83, R80, R6 ;  /* 0x0000005053067224 */ /* 0x000fe200078e0206 */
[C---:B------:R-:W-:Y:S01]  /*57c0*/  PRMT R128, R95.reuse, 0x8880, RZ ;  /* 0x000088805f807816 */ /* 0x040fe200000000ff */
[----:B------:R-:W-:Y:S01]  /*57d0*/  IMAD R8, R78, R8, RZ ;  /* 0x000000084e087224 */ /* 0x000fe200078e02ff */
[----:B------:R-:W-:Y:S01]  /*57e0*/  SHF.L.U32 R127, R95, 0x10, RZ ;  /* 0x000000105f7f7819 */ /* 0x000fe200000006ff */
[-C--:B------:R-:W-:Y:S01]  /*57f0*/  IMAD R7, R84, R80.reuse, R7 ;  /* 0x0000005054077224 */ /* 0x080fe200078e0207 */
[----:B------:R-:W-:Y:S01]  /*5800*/  PRMT R125, R96, 0x8880, RZ ;  /* 0x00008880607d7816 */ /* 0x000fe200000000ff */
[----:B------:R-:W-:Y:S01]  /*5810*/  IMAD R9, R78, R9, RZ ;  /* 0x000000094e097224 */ /* 0x000fe200078e02ff */
[----:B------:R-:W-:Y:S01]  /*5820*/  SHF.L.U32 R124, R96, 0x10, RZ ;  /* 0x00000010607c7819 */ /* 0x000fe200000006ff */
[----:B------:R-:W-:Y:S01]  /*5830*/  IMAD R8, R81, R80, R8 ;  /* 0x0000005051087224 */ /* 0x000fe200078e0208 */
[----:B------:R-:W-:Y:S01]  /*5840*/  I2IP.S8.S32.SAT R148, R7, R6, RZ ;  /* 0x0000000607947239 */ /* 0x000fe200000014ff */
[C---:B------:R-:W-:Y:S01]  /*5850*/  IMAD R10, R78.reuse, R10, RZ ;  /* 0x0000000a4e0a7224 */ /* 0x040fe200078e02ff */
[----:B------:R-:W-:Y:S01]  /*5860*/  PRMT R122, R97, 0x8880, RZ ;  /* 0x00008880617a7816 */ /* 0x000fe200000000ff */
[----:B------:R-:W-:Y:S01]  /*5870*/  IMAD R11, R78, R11, RZ ;  /* 0x0000000b4e0b7224 */ /* 0x000fe200078e02ff */
[----:B------:R-:W-:Y:S01]  /*5880*/  I2IP.S8.S32.SAT R148, R5, R4, R148 ;  /* 0x0000000405947239 */ /* 0x000fe20000001494 */
[----:B------:R-:W-:Y:S01]  /*5890*/  IMAD R9, R82, R80, R9 ;  /* 0x0000005052097224 */ /* 0x000fe200078e0209 */
[----:B------:R-:W-:Y:S01]  /*58a0*/  SHF.R.S32.HI R82, RZ, 0x18, R141 ;  /* 0x00000018ff527819 */ /* 0x000fe2000001148d */
[----:B------:R-:W-:Y:S01]  /*58b0*/  IMAD R12, R78, R12, RZ ;  /* 0x0000000c4e0c7224 */ /* 0x000fe200078e02ff */
[C---:B------:R-:W-:Y:S01]  /*58c0*/  PRMT R119, R98.reuse, 0x8880, RZ ;  /* 0x0000888062777816 */ /* 0x040fe200000000ff */
[----:B------:R-:W-:Y:S01]  /*58d0*/  IMAD.MOV.U32 R83, RZ, RZ, R142 ;  /* 0x000000ffff537224 */ /* 0x000fe200078e008e */
[----:B------:R-:W-:Y:S01]  /*58e0*/  SHF.L.U32 R118, R98, 0x10, RZ ;  /* 0x0000001062767819 */ /* 0x000fe200000006ff */
[C---:B------:R-:W-:Y:S01]  /*58f0*/  IMAD R13, R78.reuse, R13, RZ ;  /* 0x0000000d4e0d7224 */ /* 0x040fe200078e02ff */
[C---:B------:R-:W-:Y:S01]  /*5900*/  PRMT R116, R99.reuse, 0x8880, RZ ;  /* 0x0000888063747816 */ /* 0x040fe200000000ff */
[C---:B------:R-:W-:Y:S01]  /*5910*/  IMAD R14, R78.reuse, R14, RZ ;  /* 0x0000000e4e0e7224 */ /* 0x040fe200078e02ff */
[----:B------:R-:W-:Y:S01]  /*5920*/  SHF.L.U32 R115, R99, 0x10, RZ ;  /* 0x0000001063737819 */ /* 0x000fe200000006ff */
[----:B------:R-:W-:Y:S01]  /*5930*/  IMAD R15, R78, R15, RZ ;  /* 0x0000000f4e0f7224 */ /* 0x000fe200078e02ff */
[----:B------:R-:W-:Y:S01]  /*5940*/  PRMT R113, R100, 0x8880, RZ ;  /* 0x0000888064717816 */ /* 0x000fe200000000ff */
[----:B------:R-:W-:Y:S01]  /*5950*/  IMAD R0, R78, R16, RZ ;  /* 0x000000104e007224 */ /* 0x000fe200078e02ff */
[----:B------:R-:W-:Y:S01]  /*5960*/  SHF.L.U32 R112, R100, 0x10, RZ ;  /* 0x0000001064707819 */ /* 0x000fe200000006ff */
[C---:B------:R-:W-:Y:S01]  /*5970*/  IMAD R2, R78.reuse, R17, RZ ;  /* 0x000000114e027224 */ /* 0x040fe200078e02ff */
[C---:B------:R-:W-:Y:S01]  /*5980*/  PRMT R110, R101.reuse, 0x8880, RZ ;  /* 0x00008880656e7816 */ /* 0x040fe200000000ff */
[C---:B------:R-:W-:Y:S01]  /*5990*/  IMAD R3, R78.reuse, R18, RZ ;  /* 0x000000124e037224 */ /* 0x040fe200078e02ff */
[----:B------:R-:W-:Y:S01]  /*59a0*/  SHF.L.U32 R109, R101, 0x10, RZ ;  /* 0x00000010656d7819 */ /* 0x000fe200000006ff */
[----:B------:R-:W-:Y:S01]  /*59b0*/  IMAD R19, R78, R19, RZ ;  /* 0x000000134e137224 */ /* 0x000fe200078e02ff */
[----:B------:R-:W-:Y:S01]  /*59c0*/  PRMT R107, R102, 0x8880, RZ ;  /* 0x00008880666b7816 */ /* 0x000fe200000000ff */
[C---:B------:R-:W-:Y:S01]  /*59d0*/  IMAD R16, R78.reuse, R20, RZ ;  /* 0x000000144e107224 */ /* 0x040fe200078e02ff */
[----:B------:R-:W-:Y:S01]  /*59e0*/  PRMT R104, R103, 0x8880, RZ ;  /* 0x0000888067687816 */ /* 0x000fe200000000ff */
[C---:B------:R-:W-:Y:S01]  /*59f0*/  IMAD R17, R78.reuse, R21, RZ ;  /* 0x000000154e117224 */ /* 0x040fe200078e02ff */
[----:B------:R-:W-:Y:S01]  /*5a00*/  SHF.L.U32 R143, R89, 0x8, RZ ;  /* 0x00000008598f7819 */ /* 0x000fe200000006ff */
[C---:B------:R-:W-:Y:S01]  /*5a10*/  IMAD R18, R78.reuse, R22, RZ ;  /* 0x000000164e127224 */ /* 0x040fe200078e02ff */
[----:B------:R-:W-:Y:S01]  /*5a20*/  SHF.R.S32.HI R89, RZ, 0x18, R92 ;  /* 0x00000018ff597819 */ /* 0x000fe2000001145c */
[C---:B------:R-:W-:Y:S01]  /*5a30*/  IMAD R23, R78.reuse, R23, RZ ;  /* 0x000000174e177224 */ /* 0x040fe200078e02ff */
[----:B------:R-:W-:Y:S01]  /*5a40*/  SHF.R.S32.HI R81, RZ, 0x18, R143 ;  /* 0x00000018ff517819 */ /* 0x000fe2000001148f */
[----:B------:R-:W-:Y:S01]  /*5a50*/  IMAD R20, R78, R24, RZ ;  /* 0x000000184e147224 */ /* 0x000fe200078e02ff */
[----:B------:R-:W-:Y:S01]  /*5a60*/  SHF.L.U32 R87, R90, 0x8, RZ ;  /* 0x000000085a577819 */ /* 0x000fe200000006ff */
[----:B------:R-:W-:Y:S01]  /*5a70*/  IMAD R21, R78, R25, RZ ;  /* 0x000000194e157224 */ /* 0x000fe200078e02ff */
[----:B------:R-:W-:Y:S01]  /*5a80*/  SHF.R.S32.HI R90, RZ, 0x18, R93 ;  /* 0x00000018ff5a7819 */ /* 0x000fe2000001145d */
[----:B------:R-:W-:Y:S01]  /*5a90*/  IMAD R10, R81, R80, R10 ;  /* 0x00000050510a7224 */ /* 0x000fe200078e020a */
[----:B------:R-:W-:Y:S01]  /*5aa0*/  MOV R81, R140 ;  /* 0x0000008c00517202 */ /* 0x000fe20000000f00 */
[-C--:B------:R-:W-:Y:S01]  /*5ab0*/  IMAD R11, R85, R80.reuse, R11 ;  /* 0x00000050550b7224 */ /* 0x080fe200078e020b */
[----:B------:R-:W-:Y:S01]  /*5ac0*/  SHF.R.S32.HI R87, RZ, 0x18, R87 ;  /* 0x00000018ff577819 */ /* 0x000fe20000011457 */
[-C--:B------:R-:W-:Y:S01]  /*5ad0*/  IMAD R12, R83, R80.reuse, R12 ;  /* 0x00000050530c7224 */ /* 0x080fe200078e020c */
[----:B------:R-:W-:Y:S01]  /*5ae0*/  SHF.R.S32.HI R83, RZ, 0x18, R139 ;  /* 0x00000018ff537819 */ /* 0x000fe2000001148b */
[----:B------:R-:W-:Y:S01]  /*5af0*/  IMAD R13, R82, R80, R13 ;  /* 0x00000050520d7224 */ /* 0x000fe200078e020d */
[----:B------:R-:W-:Y:S01]  /*5b00*/  I2IP.S8.S32.SAT R149, R11, R10, RZ ;  /* 0x0000000a0b957239 */ /* 0x000fe200000014ff */
[-C--:B------:R-:W-:Y:S01]  /*5b10*/  IMAD R14, R87, R80.reuse, R14 ;  /* 0x00000050570e7224 */ /* 0x080fe200078e020e */
[----:B------:R-:W-:Y:S01]  /*5b20*/  SHF.R.S32.HI R82, RZ, 0x18, R136 ;  /* 0x00000018ff527819 */ /* 0x000fe20000011488 */
[----:B------:R-:W-:Y:S01]  /*5b30*/  IMAD R15, R86, R80, R15 ;  /* 0x00000050560f7224 */ /* 0x000fe200078e020f */
[----:B------:R-:W-:Y:S01]  /*5b40*/  I2IP.S8.S32.SAT R149, R9, R8, R149 ;  /* 0x0000000809957239 */ /* 0x000fe20000001495 */
[-C--:B------:R-:W-:Y:S01]  /*5b50*/  IMAD R0, R81, R80.reuse, R0 ;  /* 0x0000005051007224 */ /* 0x080fe200078e0200 */
[----:B------:R-:W-:Y:S01]  /*5b60*/  SHF.L.U32 R138, R91, 0x8, RZ ;  /* 0x000000085b8a7819 */ /* 0x000fe200000006ff */
[----:B------:R-:W-:Y:S01]  /*5b70*/  IMAD R2, R83, R80, R2 ;  /* 0x0000005053027224 */ /* 0x000fe200078e0202 */
[----:B------:R-:W-:Y:S01]  /*5b80*/  I2IP.S8.S32.SAT R150, R15, R14, RZ ;  /* 0x0000000e0f967239 */ /* 0x000fe200000014ff */
[C---:B------:R-:W-:Y:S01]  /*5b90*/  IMAD R22, R78.reuse, R26, RZ ;  /* 0x0000001a4e167224 */ /* 0x040fe200078e02ff */
[----:B------:R-:W-:Y:S01]  /*5ba0*/  MOV R83, R137 ;  /* 0x0000008900537202 */ /* 0x000fe20000000f00 */
[C---:B------:R-:W-:Y:S01]  /*5bb0*/  IMAD R27, R78.reuse, R27, RZ ;  /* 0x0000001b4e1b7224 */ /* 0x040fe200078e02ff */
[----:B------:R-:W-:Y:S01]  /*5bc0*/  I2IP.S8.S32.SAT R150, R13, R12, R150 ;  /* 0x0000000c0d967239 */ /* 0x000fe20000001496 */
[C---:B------:R-:W-:Y:S01]  /*5bd0*/  IMAD R24, R78.reuse, R28, RZ ;  /* 0x0000001c4e187224 */ /* 0x040fe200078e02ff */
[----:B------:R-:W-:Y:S01]  /*5be0*/  SHF.R.S32.HI R81, RZ, 0x18, R138 ;  /* 0x00000018ff517819 */ /* 0x000fe2000001148a */
[C---:B------:R-:W-:Y:S01]  /*5bf0*/  IMAD R25, R78.reuse, R29, RZ ;  /* 0x0000001d4e197224 */ /* 0x040fe200078e02ff */
[----:B------:R-:W-:Y:S01]  /*5c00*/  SHF.R.S32.HI R91, RZ, 0x18, R94 ;  /* 0x00000018ff5b7819 */ /* 0x000fe2000001145e */
[----:B------:R-:W-:Y:S01]  /*5c10*/  IMAD R26, R78, R30, RZ ;  /* 0x0000001e4e1a7224 */ /* 0x000fe200078e02ff */
[----:B------:R-:W-:Y:S01]  /*5c20*/  SHF.R.S32.HI R94, RZ, 0x18, R97 ;  /* 0x00000018ff5e7819 */ /* 0x000fe20000011461 */
[-C--:B------:R-:W-:Y:S01]  /*5c30*/  IMAD R3, R81, R80.reuse, R3 ;  /* 0x0000005051037224 */ /* 0x080fe200078e0203 */
[----:B------:R-:W-:Y:S01]  /*5c40*/  SHF.L.U32 R135, R92, 0x8, RZ ;  /* 0x000000085c877819 */ /* 0x000fe200000006ff */
[----:B------:R-:W-:Y:S01]  /*5c50*/  IMAD R19, R88, R80, R19 ;  /* 0x0000005058137224 */ /* 0x000fe200078e0213 */
[----:B------:R-:W-:Y:S01]  /*5c60*/  MOV R81, R134 ;  /* 0x0000008600517202 */ /* 0x000fe20000000f00 */
[-C--:B------:R-:W-:Y:S01]  /*5c70*/  IMAD R16, R83, R80.reuse, R16 ;  /* 0x0000005053107224 */ /* 0x080fe200078e0210 */
[----:B------:R-:W-:Y:S01]  /*5c80*/  SHF.R.S32.HI R85, RZ, 0x18, R135 ;  /* 0x00000018ff557819 */ /* 0x000fe20000011487 */
[-C--:B------:R-:W-:Y:S01]  /*5c90*/  IMAD R17, R82, R80.reuse, R17 ;  /* 0x0000005052117224 */ /* 0x080fe200078e0211 */
[----:B------:R-:W-:Y:S01]  /*5ca0*/  I2IP.S8.S32.SAT R151, R19, R3, RZ ;  /* 0x0000000313977239 */ /* 0x000fe200000014ff */
[----:B------:R-:W-:Y:S01]  /*5cb0*/  IMAD R31, R78, R31, RZ ;  /* 0x0000001f4e1f7224 */ /* 0x000fe200078e02ff */
[----:B------:R-:W-:Y:S01]  /*5cc0*/  SHF.R.S32.HI R82, RZ, 0x18, R133 ;  /* 0x00000018ff527819 */ /* 0x000fe20000011485 */
[-C--:B------:R-:W-:Y:S01]  /*5cd0*/  IMAD R18, R85, R80.reuse, R18 ;  /* 0x0000005055127224 */ /* 0x080fe200078e0212 */
[----:B------:R-:W-:Y:S01]  /*5ce0*/  SHF.L.U32 R132, R93, 0x8, RZ ;  /* 0x000000085d847819 */ /* 0x000fe200000006ff */
[----:B------:R-:W-:Y:S01]  /*5cf0*/  IMAD R23, R89, R80, R23 ;  /* 0x0000005059177224 */ /* 0x000fe200078e0217 */
[----:B------:R-:W-:Y:S01]  /*5d00*/  I2IP.S8.S32.SAT R151, R2, R0, R151 ;  /* 0x0000000002977239 */ /* 0x000fe20000001497 */
[-C--:B------:R-:W-:Y:S01]  /*5d10*/  IMAD R20, R81, R80.reuse, R20 ;  /* 0x0000005051147224 */ /* 0x080fe200078e0214 */
[----:B------:R-:W-:Y:S01]  /*5d20*/  SHF.R.S32.HI R81, RZ, 0x18, R132 ;  /* 0x00000018ff517819 */ /* 0x000fe20000011484 */
[----:B------:R-:W-:Y:S01]  /*5d30*/  IMAD R21, R82, R80, R21 ;  /* 0x0000005052157224 */ /* 0x000fe200078e0215 */
[----:B------:R-:W-:Y:S01]  /*5d40*/  I2IP.S8.S32.SAT R160, R23, R18, RZ ;  /* 0x0000001217a07239 */ /* 0x000fe200000014ff */
[----:B------:R-:W-:Y:S01]  /*5d50*/  IMAD R28, R78, R32, RZ ;  /* 0x000000204e1c7224 */ /* 0x000fe200078e02ff */
[----:B------:R-:W-:Y:S01]  /*5d60*/  MOV R83, R131 ;  /* 0x0000008300537202 */ /* 0x000fe20000000f00 */
[-C--:B------:R-:W-:Y:S01]  /*5d70*/  IMAD R22, R81, R80.reuse, R22 ;  /* 0x0000005051167224 */ /* 0x080fe200078e0216 */
[----:B------:R-:W-:Y:S01]  /*5d80*/  SHF.R.S32.HI R82, RZ, 0x18, R130 ;  /* 0x00000018ff527819 */ /* 0x000fe20000011482 */
[-C--:B------:R-:W-:Y:S01]  /*5d90*/  IMAD R27, R90, R80.reuse, R27 ;  /* 0x000000505a1b7224 */ /* 0x080fe200078e021b */
[----:B------:R-:W-:Y:S01]  /*5da0*/  SHF.R.S32.HI R85, RZ, 0x18, R129 ;  /* 0x00000018ff557819 */ /* 0x000fe20000011481 */
[-C--:B------:R-:W-:Y:S01]  /*5db0*/  IMAD R24, R83, R80.reuse, R24 ;  /* 0x0000005053187224 */ /* 0x080fe200078e0218 */
[----:B------:R1:W-:Y:S01]  /*5dc0*/  STS.128 [R180+UR43+0x2200], R148 ;  /* 0x00220094b4007988 */ /* 0x0003e20008000c2b */
[-C--:B------:R-:W-:Y:S01]  /*5dd0*/  IMAD R25, R82, R80.reuse, R25 ;  /* 0x0000005052197224 */ /* 0x080fe200078e0219 */
[----:B------:R-:W-:Y:S01]  /*5de0*/  SHF.L.U32 R126, R95, 0x8, RZ ;  /* 0x000000085f7e7819 */ /* 0x000fe200000006ff */
[----:B------:R-:W-:Y:S01]  /*5df0*/  IMAD R26, R85, R80, R26 ;  /* 0x00000050551a7224 */ /* 0x000fe200078e021a */
[----:B------:R-:W-:Y:S01]  /*5e00*/  I2IP.S8.S32.SAT R160, R17, R16, R160 ;  /* 0x0000001011a07239 */ /* 0x000fe200000014a0 */
[----:B------:R-:W-:Y:S01]  /*5e10*/  IMAD.MOV.U32 R81, RZ, RZ, R128 ;  /* 0x000000ffff517224 */ /* 0x000fe200078e0080 */
[----:B------:R-:W-:Y:S01]  /*5e20*/  SHF.R.S32.HI R82, RZ, 0x18, R127 ;  /* 0x00000018ff527819 */ /* 0x000fe2000001147f */
[C---:B------:R-:W-:Y:S01]  /*5e30*/  IMAD R29, R78.reuse, R33, RZ ;  /* 0x000000214e1d7224 */ /* 0x040fe200078e02ff */
[----:B------:R-:W-:Y:S01]  /*5e40*/  I2IP.S8.S32.SAT R161, R27, R22, RZ ;  /* 0x000000161ba17239 */ /* 0x000fe200000014ff */
[----:B------:R-:W-:Y:S01]  /*5e50*/  IMAD R31, R91, R80, R31 ;  /* 0x000000505b1f7224 */ /* 0x000fe200078e021f */
[----:B------:R-:W-:Y:S01]  /*5e60*/  SHF.R.S32.HI R83, RZ, 0x18, R126 ;  /* 0x00000018ff537819 */ /* 0x000fe2000001147e */
[C---:B------:R-:W-:Y:S01]  /*5e70*/  IMAD R30, R78.reuse, R34, RZ ;  /* 0x000000224e1e7224 */ /* 0x040fe200078e02ff */
[----:B------:R-:W-:Y:S01]  /*5e80*/  I2IP.S8.S32.SAT R161, R21, R20, R161 ;  /* 0x0000001415a17239 */ /* 0x000fe200000014a1 */
[----:B------:R-:W-:Y:S01]  /*5e90*/  IMAD R28, R81, R80, R28 ;  /* 0x00000050511c7224 */ /* 0x000fe200078e021c */
[----:B------:R-:W-:Y:S01]  /*5ea0*/  SHF.R.S32.HI R92, RZ, 0x18, R95 ;  /* 0x00000018ff5c7819 */ /* 0x000fe2000001145f */
[----:B------:R-:W-:Y:S01]  /*5eb0*/  IMAD R35, R78, R35, RZ ;  /* 0x000000234e237224 */ /* 0x000fe200078e02ff */
[----:B------:R-:W-:Y:S01]  /*5ec0*/  I2IP.S8.S32.SAT R162, R31, R26, RZ ;  /* 0x0000001a1fa27239 */ /* 0x000fe200000014ff */
[----:B------:R-:W-:Y:S01]  /*5ed0*/  IMAD R29, R82, R80, R29 ;  /* 0x00000050521d7224 */ /* 0x000fe200078e021d */
[----:B------:R-:W-:Y:S01]  /*5ee0*/  MOV R81, R125 ;  /* 0x0000007d00517202 */ /* 0x000fe20000000f00 */
[----:B------:R-:W-:Y:S01]  /*5ef0*/  IMAD R32, R78, R36, RZ ;  /* 0x000000244e207224 */ /* 0x000fe200078e02ff */
[----:B------:R-:W-:Y:S01]  /*5f00*/  I2IP.S8.S32.SAT R162, R25, R24, R162 ;  /* 0x0000001819a27239 */ /* 0x000fe200000014a2 */
[-C--:B------:R-:W-:Y:S01]  /*5f10*/  IMAD R30, R83, R80.reuse, R30 ;  /* 0x00000050531e7224 */ /* 0x080fe200078e021e */
[----:B------:R-:W-:Y:S01]  /*5f20*/  SHF.L.U32 R123, R96, 0x8, RZ ;  /* 0x00000008607b7819 */ /* 0x000fe200000006ff */
[----:B------:R-:W-:Y:S01]  /*5f30*/  IMAD R35, R92, R80, R35 ;  /* 0x000000505c237224 */ /* 0x000fe200078e0223 */
[----:B------:R-:W-:Y:S01]  /*5f40*/  SHF.R.S32.HI R82, RZ, 0x18, R124 ;  /* 0x00000018ff527819 */ /* 0x000fe2000001147c */
[C---:B------:R-:W-:Y:S01]  /*5f50*/  IMAD R33, R78.reuse, R37, RZ ;  /* 0x000000254e217224 */ /* 0x040fe200078e02ff */
[----:B------:R-:W-:Y:S01]  /*5f60*/  MOV R83, R122 ;  /* 0x0000007a00537202 */ /* 0x000fe20000000f00 */
[----:B------:R-:W-:Y:S01]  /*5f70*/  IMAD R32, R81, R80, R32 ;  /* 0x0000005051207224 */ /* 0x000fe200078e0220 */
[----:B------:R-:W-:Y:S01]  /*5f80*/  SHF.R.S32.HI R81, RZ, 0x18, R123 ;  /* 0x00000018ff517819 */ /* 0x000fe2000001147b */
[C---:B------:R-:W-:Y:S01]  /*5f90*/  IMAD R34, R78.reuse, R38, RZ ;  /* 0x000000264e227224 */ /* 0x040fe200078e02ff */
[----:B------:R-:W-:Y:S01]  /*5fa0*/  SHF.R.S32.HI R93, RZ, 0x18, R96 ;  /* 0x00000018ff5d7819 */ /* 0x000fe20000011460 */
[----:B------:R-:W-:Y:S01]  /*5fb0*/  IMAD R39, R78, R39, RZ ;  /* 0x000000274e277224 */ /* 0x000fe200078e02ff */
[----:B------:R-:W-:Y:S01]  /*5fc0*/  I2IP.S8.S32.SAT R163, R35, R30, RZ ;  /* 0x0000001e23a37239 */ /* 0x000fe200000014ff */
[----:B------:R-:W-:Y:S01]  /*5fd0*/  IMAD R33, R82, R80, R33 ;  /* 0x0000005052217224 */ /* 0x000fe200078e0221 */
[----:B------:R-:W-:Y:S01]  /*5fe0*/  SHF.L.U32 R120, R97, 0x8, RZ ;  /* 0x0000000861787819 */ /* 0x000fe200000006ff */
[C---:B------:R-:W-:Y:S01]  /*5ff0*/  IMAD R36, R78.reuse, R40, RZ ;  /* 0x000000284e247224 */ /* 0x040fe200078e02ff */
[----:B------:R-:W-:Y:S01]  /*6000*/  I2IP.S8.S32.SAT R163, R29, R28, R163 ;  /* 0x0000001c1da37239 */ /* 0x000fe200000014a3 */
[-C--:B------:R-:W-:Y:S01]  /*6010*/  IMAD R34, R81, R80.reuse, R34 ;  /* 0x0000005051227224 */ /* 0x080fe200078e0222 */
[----:B------:R-:W-:Y:S01]  /*6020*/  SHF.R.S32.HI R82, RZ, 0x18, R121 ;  /* 0x00000018ff527819 */ /* 0x000fe20000011479 */
[C---:B------:R-:W-:Y:S01]  /*6030*/  IMAD R37, R78.reuse, R41, RZ ;  /* 0x000000294e257224 */ /* 0x040fe200078e02ff */
[----:B------:R-:W-:Y:S01]  /*6040*/  MOV R81, R119 ;  /* 0x0000007700517202 */ /* 0x000fe20000000f00 */
[----:B------:R-:W-:Y:S01]  /*6050*/  IMAD R39, R93, R80, R39 ;  /* 0x000000505d277224 */ /* 0x000fe200078e0227 */
[----:B------:R-:W-:Y:S01]  /*6060*/  SHF.R.S32.HI R85, RZ, 0x18, R120 ;  /* 0x00000018ff557819 */ /* 0x000fe20000011478 */
[C---:B------:R-:W-:Y:S01]  /*6070*/  IMAD R38, R78.reuse, R42, RZ ;  /* 0x0000002a4e267224 */ /* 0x040fe200078e02ff */
[----:B------:R1:W-:Y:S01]  /*6080*/  STS.128 [R179+0x2200], R160 ;  /* 0x002200a0b3007388 */ /* 0x0003e20000000c00 */
[----:B------:R-:W-:Y:S01]  /*6090*/  IMAD R36, R83, R80, R36 ;  /* 0x0000005053247224 */ /* 0x000fe200078e0224 */
[----:B------:R-:W-:Y:S01]  /*60a0*/  I2IP.S8.S32.SAT R172, R39, R34, RZ ;  /* 0x0000002227ac7239 */ /* 0x000fe200000014ff */
[----:B------:R-:W-:Y:S01]  /*60b0*/  IMAD R43, R78, R43, RZ ;  /* 0x0000002b4e2b7224 */ /* 0x000fe200078e02ff */
[----:B------:R-:W-:Y:S01]  /*60c0*/  MOV R83, R116 ;  /* 0x0000007400537202 */ /* 0x000fe20000000f00 */
[----:B------:R-:W-:Y:S01]  /*60d0*/  IMAD R37, R82, R80, R37 ;  /* 0x0000005052257224 */ /* 0x000fe200078e0225 */
[----:B------:R-:W-:Y:S01]  /*60e0*/  I2IP.S8.S32.SAT R172, R33, R32, R172 ;  /* 0x0000002021ac7239 */ /* 0x000fe200000014ac */
[----:B------:R-:W-:Y:S01]  /*60f0*/  IMAD R40, R78, R44, RZ ;  /* 0x0000002c4e287224 */ /* 0x000fe200078e02ff */
[----:B------:R-:W-:Y:S01]  /*6100*/  SHF.R.S32.HI R82, RZ, 0x18, R118 ;  /* 0x00000018ff527819 */ /* 0x000fe20000011476 */
[-C--:B------:R-:W-:Y:S01]  /*6110*/  IMAD R38, R85, R80.reuse, R38 ;  /* 0x0000005055267224 */ /* 0x080fe200078e0226 */
[----:B------:R-:W-:Y:S01]  /*6120*/  SHF.L.U32 R117, R98, 0x8, RZ ;  /* 0x0000000862757819 */ /* 0x000fe200000006ff */
[-C--:B------:R-:W-:Y:S01]  /*6130*/  IMAD R43, R94, R80.reuse, R43 ;  /* 0x000000505e2b7224 */ /* 0x080fe200078e022b */
[----:B------:R-:W-:Y:S01]  /*6140*/  SHF.R.S32.HI R95, RZ, 0x18, R98 ;  /* 0x00000018ff5f7819 */ /* 0x000fe20000011462 */
[C---:B------:R-:W-:Y:S01]  /*6150*/  IMAD R41, R78.reuse, R45, RZ ;  /* 0x0000002d4e297224 */ /* 0x040fe200078e02ff */
[----:B------:R-:W-:Y:S01]  /*6160*/  SHF.R.S32.HI R85, RZ, 0x18, R114 ;  /* 0x00000018ff557819 */ /* 0x000fe20000011472 */
[----:B------:R-:W-:Y:S01]  /*6170*/  IMAD R40, R81, R80, R40 ;  /* 0x0000005051287224 */ /* 0x000fe200078e0228 */
[----:B------:R-:W-:Y:S01]  /*6180*/  SHF.R.S32.HI R81, RZ, 0x18, R117 ;  /* 0x00000018ff517819 */ /* 0x000fe20000011475 */
[C---:B------:R-:W-:Y:S01]  /*6190*/  IMAD R42, R78.reuse, R46, RZ ;  /* 0x0000002e4e2a7224 */ /* 0x040fe200078e02ff */
[----:B------:R-:W-:Y:S01]  /*61a0*/  I2IP.S8.S32.SAT R173, R43, R38, RZ ;  /* 0x000000262bad7239 */ /* 0x000fe200000014ff */
[----:B------:R-:W-:Y:S01]  /*61b0*/  IMAD R47, R78, R47, RZ ;  /* 0x0000002f4e2f7224 */ /* 0x000fe200078e02ff */
[----:B------:R-:W-:Y:S01]  /*61c0*/  SHF.R.S32.HI R96, RZ, 0x18, R99 ;  /* 0x00000018ff607819 */ /* 0x000fe20000011463 */
[----:B------:R-:W-:Y:S01]  /*61d0*/  IMAD R41, R82, R80, R41 ;  /* 0x0000005052297224 */ /* 0x000fe200078e0229 */
[----:B------:R-:W-:Y:S01]  /*61e0*/  I2IP.S8.S32.SAT R173, R37, R36, R173 ;  /* 0x0000002425ad7239 */ /* 0x000fe200000014ad */
[C---:B------:R-:W-:Y:S01]  /*61f0*/  IMAD R44, R78.reuse, R48, RZ ;  /* 0x000000304e2c7224 */ /* 0x040fe200078e02ff */
[----:B------:R-:W-:Y:S01]  /*6200*/  SHF.R.S32.HI R82, RZ, 0x18, R115 ;  /* 0x00000018ff527819 */ /* 0x000fe20000011473 */
[-C--:B------:R-:W-:Y:S01]  /*6210*/  IMAD R42, R81, R80.reuse, R42 ;  /* 0x00000050512a7224 */ /* 0x080fe200078e022a */
[----:B------:R-:W-:Y:S01]  /*6220*/  SHF.R.S32.HI R97, RZ, 0x18, R100 ;  /* 0x00000018ff617819 */ /* 0x000fe20000011464 */
[C---:B------:R-:W-:Y:S01]  /*6230*/  IMAD R45, R78.reuse, R49, RZ ;  /* 0x000000314e2d7224 */ /* 0x040fe200078e02ff */
[----:B------:R-:W-:Y:S01]  /*6240*/  SHF.R.S32.HI R98, RZ, 0x18, R101 ;  /* 0x00000018ff627819 */ /* 0x000fe20000011465 */
[----:B------:R-:W-:Y:S01]  /*6250*/  IMAD R47, R95, R80, R47 ;  /* 0x000000505f2f7224 */ /* 0x000fe200078e022f */
[----:B------:R-:W-:Y:S01]  /*6260*/  SHF.R.S32.HI R99, RZ, 0x18, R102 ;  /* 0x00000018ff637819 */ /* 0x000fe20000011466 */
[----:B------:R-:W-:Y:S01]  /*6270*/  IMAD R46, R78, R50, RZ ;  /* 0x000000324e2e7224 */ /* 0x000fe200078e02ff */
[----:B------:R-:W-:Y:S01]  /*6280*/  SHF.L.U32 R111, R100, 0x8, RZ ;  /* 0x00000008646f7819 */ /* 0x000fe200000006ff */
        /* <DEDUP_REMOVED lines=9> */
[----:B------:R-:W-:Y:S01]  /*6320*/  SHF.R.S32.HI R100, RZ, 0x18, R103 ;  /* 0x00000018ff647819 */ /* 0x000fe20000011467 */
[----:B------:R-:W-:Y:S01]  /*6330*/  IMAD.MOV.U32 R81, RZ, RZ, R113 ;  /* 0x000000ffff517224 */ /* 0x000fe200078e0071 */
[----:B------:R-:W-:Y:S01]  /*6340*/  SHF.L.U32 R108, R101, 0x8, RZ ;  /* 0x00000008656c7819 */ /* 0x000fe200000006ff */
[-C--:B------:R-:W-:Y:S01]  /*6350*/  IMAD R51, R96, R80.reuse, R51 ;  /* 0x0000005060337224 */ /* 0x080fe200078e0233 */
[----:B------:R-:W-:Y:S01]  /*6360*/  SHF.L.U32 R105, R102, 0x8, RZ ;  /* 0x0000000866697819 */ /* 0x000fe200000006ff */
[C---:B------:R-:W-:Y:S01]  /*6370*/  IMAD R49, R78.reuse, R53, RZ ;  /* 0x000000354e317224 */ /* 0x040fe200078e02ff */
[----:B------:R-:W-:Y:S01]  /*6380*/  SHF.L.U32 R102, R103, 0x10, RZ ;  /* 0x0000001067667819 */ /* 0x000fe200000006ff */
[----:B------:R-:W-:Y:S01]  /*6390*/  IMAD R48, R81, R80, R48 ;  /* 0x0000005051307224 */ /* 0x000fe200078e0230 */
[----:B------:R-:W-:Y:S01]  /*63a0*/  SHF.R.S32.HI R81, RZ, 0x18, R111 ;  /* 0x00000018ff517819 */ /* 0x000fe2000001146f */
[C---:B------:R-:W-:Y:S01]  /*63b0*/  IMAD R50, R78.reuse, R54, RZ ;  /* 0x000000364e327224 */ /* 0x040fe200078e02ff */
[----:B------:R-:W-:Y:S01]  /*63c0*/  I2IP.S8.S32.SAT R175, R51, R46, RZ ;  /* 0x0000002e33af7239 */ /* 0x000fe200000014ff */
[----:B------:R-:W-:Y:S01]  /*63d0*/  IMAD R55, R78, R55, RZ ;  /* 0x000000374e377224 */ /* 0x000fe200078e02ff */
[----:B------:R-:W-:Y:S01]  /*63e0*/  SHF.L.U32 R101, R103, 0x8, RZ ;  /* 0x0000000867657819 */ /* 0x000fe200000006ff */
[----:B------:R-:W-:Y:S01]  /*63f0*/  IMAD R49, R82, R80, R49 ;  /* 0x0000005052317224 */ /* 0x000fe200078e0231 */
[----:B------:R-:W-:Y:S01]  /*6400*/  I2IP.S8.S32.SAT R175, R45, R44, R175 ;  /* 0x0000002c2daf7239 */ /* 0x000fe200000014af */
[C---:B------:R-:W-:Y:S01]  /*6410*/  IMAD R52, R78.reuse, R56, RZ ;  /* 0x000000384e347224 */ /* 0x040fe200078e02ff */
[----:B------:R-:W-:Y:S01]  /*6420*/  SHF.R.S32.HI R82, RZ, 0x18, R109 ;  /* 0x00000018ff527819 */ /* 0x000fe2000001146d */
[-C--:B------:R-:W-:Y:S01]  /*6430*/  IMAD R50, R81, R80.reuse, R50 ;  /* 0x0000005051327224 */ /* 0x080fe200078e0232 */
[----:B------:R-:W-:Y:S01]  /*6440*/  SHF.R.S32.HI R81, RZ, 0x18, R108 ;  /* 0x00000018ff517819 */ /* 0x000fe2000001146c */
[C---:B------:R-:W-:Y:S01]  /*6450*/  IMAD R53, R78.reuse, R57, RZ ;  /* 0x000000394e357224 */ /* 0x040fe200078e02ff */
[----:B------:R1:W-:Y:S01]  /*6460*/  STS.128 [R178+0x2200], R172 ;  /* 0x002200acb2007388 */ /* 0x0003e20000000c00 */
[----:B------:R-:W-:Y:S02]  /*6470*/  IMAD R55, R97, R80, R55 ;  /* 0x0000005061377224 */ /* 0x000fe400078e0237 */
[C---:B------:R-:W-:Y:S02]  /*6480*/  IMAD R54, R78.reuse, R58, RZ ;  /* 0x0000003a4e367224 */ /* 0x040fe400078e02ff */
[----:B------:R-:W-:Y:S01]  /*6490*/  IMAD R52, R83, R80, R52 ;  /* 0x0000005053347224 */ /* 0x000fe200078e0234 */
[----:B------:R-:W-:Y:S01]  /*64a0*/  I2IP.S8.S32.SAT R192, R55, R50, RZ ;  /* 0x0000003237c07239 */ /* 0x000fe200000014ff */
[----:B------:R-:W-:Y:S01]  /*64b0*/  IMAD R59, R78, R59, RZ ;  /* 0x0000003b4e3b7224 */ /* 0x000fe200078e02ff */
[----:B------:R-:W-:Y:S01]  /*64c0*/  MOV R83, R107 ;  /* 0x0000006b00537202 */ /* 0x000fe20000000f00 */
[----:B------:R-:W-:Y:S01]  /*64d0*/  IMAD R53, R82, R80, R53 ;  /* 0x0000005052357224 */ /* 0x000fe200078e0235 */
[----:B------:R-:W-:Y:S01]  /*64e0*/  I2IP.S8.S32.SAT R192, R49, R48, R192 ;  /* 0x0000003031c07239 */ /* 0x000fe200000014c0 */
[C---:B------:R-:W-:Y:S01]  /*64f0*/  IMAD R56, R78.reuse, R60, RZ ;  /* 0x0000003c4e387224 */ /* 0x040fe200078e02ff */
[----:B------:R-:W-:Y:S01]  /*6500*/  SHF.R.S32.HI R82, RZ, 0x18, R106 ;  /* 0x00000018ff527819 */ /* 0x000fe2000001146a */
[-C--:B------:R-:W-:Y:S01]  /*6510*/  IMAD R54, R81, R80.reuse, R54 ;  /* 0x0000005051367224 */ /* 0x080fe200078e0236 */
[----:B------:R-:W-:Y:S01]  /*6520*/  SHF.R.S32.HI R81, RZ, 0x18, R105 ;  /* 0x00000018ff517819 */ /* 0x000fe20000011469 */
[----:B------:R-:W-:Y:S02]  /*6530*/  IMAD R57, R78, R61, RZ ;  /* 0x0000003d4e397224 */ /* 0x000fe400078e02ff */
[----:B------:R-:W-:Y:S02]  /*6540*/  IMAD R59, R98, R80, R59 ;  /* 0x00000050623b7224 */ /* 0x000fe400078e023b */
[C---:B------:R-:W-:Y:S02]  /*6550*/  IMAD R58, R78.reuse, R62, RZ ;  /* 0x0000003e4e3a7224 */ /* 0x040fe400078e02ff */
[----:B------:R-:W-:Y:S01]  /*6560*/  IMAD R56, R83, R80, R56 ;  /* 0x0000005053387224 */ /* 0x000fe200078e0238 */
[----:B------:R-:W-:Y:S01]  /*6570*/  I2IP.S8.S32.SAT R193, R59, R54, RZ ;  /* 0x000000363bc17239 */ /* 0x000fe200000014ff */
[----:B------:R-:W-:Y:S01]  /*6580*/  IMAD R63, R78, R63, RZ ;  /* 0x0000003f4e3f7224 */ /* 0x000fe200078e02ff */
[----:B------:R-:W-:Y:S01]  /*6590*/  MOV R83, R104 ;  /* 0x0000006800537202 */ /* 0x000fe20000000f00 */
[----:B------:R-:W-:Y:S01]  /*65a0*/  IMAD R57, R82, R80, R57 ;  /* 0x0000005052397224 */ /* 0x000fe200078e0239 */
[----:B------:R-:W-:Y:S01]  /*65b0*/  SHF.R.S32.HI R82, RZ, 0x18, R102 ;  /* 0x00000018ff527819 */ /* 0x000fe20000011466 */
[C---:B------:R-:W-:Y:S01]  /*65c0*/  IMAD R60, R78.reuse, R64, RZ ;  /* 0x000000404e3c7224 */ /* 0x040fe200078e02ff */
[----:B------:R-:W-:Y:S01]  /*65d0*/  I2IP.S8.S32.SAT R193, R53, R52, R193 ;  /* 0x0000003435c17239 */ /* 0x000fe200000014c1 */
[-C--:B------:R-:W-:Y:S01]  /*65e0*/  IMAD R58, R81, R80.reuse, R58 ;  /* 0x00000050513a7224 */ /* 0x080fe200078e023a */
[----:B------:R-:W-:Y:S01]  /*65f0*/  SHF.R.S32.HI R81, RZ, 0x18, R101 ;  /* 0x00000018ff517819 */ /* 0x000fe20000011465 */
[C---:B------:R-:W-:Y:S02]  /*6600*/  IMAD R61, R78.reuse, R65, RZ ;  /* 0x000000414e3d7224 */ /* 0x040fe400078e02ff */
[-C--:B------:R-:W-:Y:S02]  /*6610*/  IMAD R63, R99, R80.reuse, R63 ;  /* 0x00000050633f7224 */ /* 0x080fe400078e023f */
[----:B------:R-:W-:Y:S02]  /*6620*/  IMAD R60, R83, R80, R60 ;  /* 0x00000050533c7224 */ /* 0x000fe400078e023c */
[----:B------:R-:W-:Y:S01]  /*6630*/  IMAD R62, R78, R66, RZ ;  /* 0x000000424e3e7224 */ /* 0x000fe200078e02ff */
[----:B------:R-:W-:Y:S01]  /*6640*/  I2IP.S8.S32.SAT R194, R63, R58, RZ ;  /* 0x0000003a3fc27239 */ /* 0x000fe200000014ff */
[----:B------:R-:W-:Y:S02]  /*6650*/  IMAD R61, R82, R80, R61 ;  /* 0x00000050523d7224 */ /* 0x000fe400078e023d */
[----:B------:R-:W-:Y:S01]  /*6660*/  IMAD R67, R78, R67, RZ ;  /* 0x000000434e437224 */ /* 0x000fe200078e02ff */
[----:B------:R-:W-:Y:S01]  /*6670*/  I2IP.S8.S32.SAT R194, R57, R56, R194 ;  /* 0x0000003839c27239 */ /* 0x000fe200000014c2 */
[-C--:B------:R-:W-:Y:S02]  /*6680*/  IMAD R62, R81, R80.reuse, R62 ;  /* 0x00000050513e7224 */ /* 0x080fe400078e023e */
[----:B------:R-:W-:Y:S05]  /*6690*/  IMAD R67, R100, R80, R67 ;  /* 0x0000005064437224 */ /* 0x000fea00078e0243 */
[----:B------:R-:W-:Y:S04]  /*66a0*/  I2IP.S8.S32.SAT R189, R67, R62, RZ ;  /* 0x0000003e43bd7239 */ /* 0x000fe800000014ff */
[----:B------:R-:W-:Y:S02]  /*66b0*/  I2IP.S8.S32.SAT R195, R61, R60, R189 ;  /* 0x0000003c3dc37239 */ /* 0x000fe400000014bd */
[----:B------:R-:W-:Y:S03]  /*66c0*/  IADD3 R189, PT, PT, R76, 0x1, RZ ;  /* 0x000000014cbd7810 */ /* 0x000fe60007ffe0ff */
[----:B------:R1:W-:Y:S01]  /*66d0*/  STS.128 [R177+0x2200], R192 ;  /* 0x002200c0b1007388 */ /* 0x0003e20000000c00 */
[----:B------:R-:W-:Y:S01]  /*66e0*/  @!PT LDS RZ, [RZ] ;  /* 0x00000000fffff984 */ /* 0x000fe20000000800 */
[----:B------:R-:W-:Y:S01]  /*66f0*/  @!PT LDS RZ, [RZ] ;  /* 0x00000000fffff984 */ /* 0x000fe20000000800 */
[----:B------:R-:W-:Y:S01]  /*6700*/  @!PT LDS RZ, [RZ] ;  /* 0x00000000fffff984 */ /* 0x000fe20000000800 */
[----:B------:R-:W-:Y:S01]  /*6710*/  @!PT LDS RZ, [RZ] ;  /* 0x00000000fffff984 */ /* 0x000fe20000000800 */
[----:B------:R3:W-:Y:S07]  /*6720*/  MEMBAR.ALL.CTA ;  /* 0x0000000000007992 */ /* 0x0007ee0000008000 */
[----:B---3--:R-:W3:Y:S02]  /*6730*/  FENCE.VIEW.ASYNC.S ;  /* 0x00000000000073c6 */ /* 0x008ee40000000000 */
[----:B---3--:R-:W-:Y:S06]  /*6740*/  BAR.SYNC.DEFER_BLOCKING 0x1, 0x80 ;  /* 0x0042000000007b1d */ /* 0x008fec0000010000 */
[----:B------:R-:W-:Y:S05]  /*6750*/  @P0 BRA `(.L_x_93) ;  /* 0x0000000000340947 */ /* 0x000fea0003800000 */
[----:B------:R-:W-:Y:S01]  /*6760*/  UIADD3 UR12, UPT, UPT, UR43, 0x2200, URZ ;  /* 0x000022002b0c7890 */ /* 0x000fe2000fffe0ff */
[----:B------:R-:W-:Y:S01]  /*6770*/  R2UR UR9, R165 ;  /* 0x00000000a50972ca */ /* 0x000fe200000e0000 */
[----:B------:R-:W-:Y:S01]  /*6780*/  UIADD3 UR10, UP0, UPT, UR46, 0x680, URZ ;  /* 0x000006802e0a7890 */ /* 0x000fe2000ff1e0ff */
[----:B------:R-:W-:Y:S01]  /*6790*/  R2UR UR8, R167 ;  /* 0x00000000a70872ca */ /* 0x000fe200000e0000 */
[----:B------:R-:W-:Y:S02]  /*67a0*/  UMOV UR7, UR36 ;  /* 0x0000002400077c82 */ /* 0x000fe40008000000 */
[----:B------:R-:W-:Y:S01]  /*67b0*/  IMAD.U32 R186, RZ, RZ, UR12 ;  /* 0x0000000cffba7e24 */ /* 0x000fe2000f8e00ff */
[----:B------:R-:W-:Y:S04]  /*67c0*/  UIADD3.X UR11, UPT, UPT, URZ, UR47, URZ, UP0, !UPT ;  /* 0x0000002fff0b7290 */ /* 0x000fe800087fe4ff */
[----:B------:R-:W-:Y:S03]  /*67d0*/  R2UR UR4, R186 ;  /* 0x00000000ba0472ca */ /* 0x000fe600000e0000 */
[----:B------:R-:W-:Y:S02]  /*67e0*/  USHF.L.U32 UR5, UR9, 0x6, URZ ;  /* 0x0000000609057899 */ /* 0x000fe400080006ff */
[----:B------:R-:W-:Y:S09]  /*67f0*/  USHF.L.U32 UR6, UR8, 0x7, URZ ;  /* 0x0000000708067899 */ /* 0x000ff200080006ff */
[----:B------:R3:W-:Y:S01]  /*6800*/  UTMASTG.3D [UR4], [UR10] ;  /* 0x000000040a0073b5 */ /* 0x0007e20008010000 */
[----:B------:R0:W-:Y:S01]  /*6810*/  UTMACMDFLUSH ;  /* 0x00000000000079b7 */ /* 0x0001e20000000000 */
[----:B---3--:R-:W-:Y:S04]  /*6820*/  DEPBAR.LE SB0, 0x0 ;  /* 0x000080000000791a */ /* 0x008fe80000000000 */
.L_x_93:
[----:B------:R-:W-:Y:S05]  /*6830*/  BSYNC.RECONVERGENT B0 ;  /* 0x0000000000007941 */ /* 0x000fea0003800200 */
.L_x_92:
[----:B------:R-:W-:Y:S01]  /*6840*/  BAR.SYNC.DEFER_BLOCKING 0x1, 0x80 ;  /* 0x0042000000007b1d */ /* 0x000fe20000010000 */
[----:B------:R-:W-:Y:S01]  /*6850*/  ISETP.NE.AND P2, PT, R187, RZ, PT ;  /* 0x000000ffbb00720c */ /* 0x000fe20003f45270 */
[----:B------:R-:W-:Y:S01]  /*6860*/  IMAD.IADD R165, R75, 0x1, R164 ;  /* 0x000000014ba57824 */ /* 0x000fe200078e02a4 */
[----:B------:R-:W-:Y:S01]  /*6870*/  ISETP.NE.AND P0, PT, R188, 0x2, PT ;  /* 0x00000002bc00780c */ /* 0x000fe20003f05270 */
[----:B------:R-:W-:Y:S01]  /*6880*/  IMAD.IADD R167, R77, 0x1, R166 ;  /* 0x000000014da77824 */ /* 0x000fe200078e02a6 */
[----:B------:R-:W-:Y:S02]  /*6890*/  ISETP.NE.AND P1, PT, R189, 0x4, PT ;  /* 0x00000004bd00780c */ /* 0x000fe40003f25270 */
[----:B------:R-:W-:Y:S02]  /*68a0*/  SEL R3, RZ, 0x1, P0 ;  /* 0x00000001ff037807 */ /* 0x000fe40000000000 */
[----:B------:R-:W-:Y:S02]  /*68b0*/  SEL R0, RZ, 0x1, P1 ;  /* 0x00000001ff007807 */ /* 0x000fe40000800000 */
[----:B------:R-:W-:Y:S02]  /*68c0*/  LOP3.LUT R184, R184, R3, RZ, 0x3c, !PT ;  /* 0x00000003b8b87212 */ /* 0x000fe400078e3cff */
[----:B------:R-:W-:Y:S02]  /*68d0*/  LOP3.LUT R185, R185, R0, RZ, 0x3c, !PT ;  /* 0x00000000b9b97212 */ /* 0x000fe400078e3cff */
[----:B------:R-:W-:Y:S02]  /*68e0*/  @P2 R2UR UR36, R182 ;  /* 0x00000000b62422ca */ /* 0x000fe400000e0000 */
[----:B------:R-:W-:Y:S02]  /*68f0*/  SEL R188, R188, RZ, P0 ;  /* 0x000000ffbcbc7207 */ /* 0x000fe40000000000 */
[----:B------:R-:W-:Y:S01]  /*6900*/  SEL R76, R189, RZ, P1 ;  /* 0x000000ffbd4c7207 */ /* 0x000fe20000800000 */
[----:B------:R-:W-:Y:S10]  /*6910*/  @P2 BRA `(.L_x_94) ;  /* 0xffffffdc00342947 */ /* 0x000ff4000383ffff */
[----:B------:R-:W-:Y:S05]  /*6920*/  EXIT ;  /* 0x000000000000794d */ /* 0x000fea0003800000 */
.L_x_19:
[----:B--2---:R2:W1:Y:S02]  /*6930*/  SYNCS.PHASECHK.TRANS64.TRYWAIT P0, [R3+URZ+0xd0], R2 ;  /* 0x0000d002030075a7 */ /* 0x00446400080011ff */
[----:B-1----:R-:W-:Y:S05]  /*6940*/  @!P0 NANOSLEEP.SYNCS 0x989680 ;  /* 0x009896800000895d */ /* 0x002fea0003900000 */
[----:B------:R-:W1:Y:S02]  /*6950*/  @!P0 SYNCS.PHASECHK.TRANS64 P0, [R3+URZ+0xd0], R2 ;  /* 0x0000d002030085a7 */ /* 0x000e6400080010ff */
[----:B-1----:R-:W-:Y:S05]  /*6960*/  @!P0 BRA `(.L_x_19) ;  /* 0xfffffffc00f08947 */ /* 0x002fea000383ffff */
[----:B------:R-:W-:Y:S05]  /*6970*/  BRA `(.L_x_95) ;  /* 0xffffffac00047947 */ /* 0x000fea000383ffff */
.L_x_22:
[----:B-1----:R-:W-:-:S07]  /*6980*/  MOV R2, UR33 ;  /* 0x0000002100027c02 */ /* 0x002fce0008000f00 */
.L_x_96:
[----:B-1----:R1:W2:Y:S02]  /*6990*/  SYNCS.PHASECHK.TRANS64.TRYWAIT P0, [R2+URZ+0x20], R5 ;  /* 0x00002005020075a7 */ /* 0x0022a400080011ff */
[----:B--2---:R-:W-:Y:S05]  /*69a0*/  @!P0 NANOSLEEP.SYNCS 0x989680 ;  /* 0x009896800000895d */ /* 0x004fea0003900000 */
[----:B------:R-:W2:Y:S02]  /*69b0*/  @!P0 SYNCS.PHASECHK.TRANS64 P0, [R2+URZ+0x20], R5 ;  /* 0x00002005020085a7 */ /* 0x000ea400080010ff */
[----:B--2---:R-:W-:Y:S05]  /*69c0*/  @!P0 BRA `(.L_x_96) ;  /* 0xfffffffc00f08947 */ /* 0x004fea000383ffff */
[----:B------:R-:W-:Y:S05]  /*69d0*/  BRA `(.L_x_21) ;  /* 0xffffffac00547947 */ /* 0x000fea000383ffff */
.L_x_28:
[----:B-1----:R-:W-:-:S07]  /*69e0*/  MOV R2, UR17 ;  /* 0x0000001100027c02 */ /* 0x002fce0008000f00 */
.L_x_97:
[----:B-1----:R1:W2:Y:S02]  /*69f0*/  SYNCS.PHASECHK.TRANS64.TRYWAIT P0, [R2+URZ+0x20], R5 ;  /* 0x00002005020075a7 */ /* 0x0022a400080011ff */
[----:B--2---:R-:W-:Y:S05]  /*6a00*/  @!P0 NANOSLEEP.SYNCS 0x989680 ;  /* 0x009896800000895d */ /* 0x004fea0003900000 */
[----:B------:R-:W2:Y:S02]  /*6a10*/  @!P0 SYNCS.PHASECHK.TRANS64 P0, [R2+URZ+0x20], R5 ;  /* 0x00002005020085a7 */ /* 0x000ea400080010ff */
[----:B--2---:R-:W-:Y:S05]  /*6a20*/  @!P0 BRA `(.L_x_97) ;  /* 0xfffffffc00f08947 */ /* 0x004fea000383ffff */
[----:B------:R-:W-:Y:S05]  /*6a30*/  BRA `(.L_x_27) ;  /* 0xffffffac00fc7947 */ /* 0x000fea000383ffff */
.L_x_32:
[----:B-1----:R1:W2:Y:S02]  /*6a40*/  SYNCS.PHASECHK.TRANS64.TRYWAIT P0, [R2+URZ+0x60], R3 ;  /* 0x00006003020075a7 */ /* 0x0022a400080011ff */
[----:B--2---:R-:W-:Y:S05]  /*6a50*/  @!P0 NANOSLEEP.SYNCS 0x989680 ;  /* 0x009896800000895d */ /* 0x004fea0003900000 */
[----:B------:R-:W2:Y:S02]  /*6a60*/  @!P0 SYNCS.PHASECHK.TRANS64 P0, [R2+URZ+0x60], R3 ;  /* 0x00006003020085a7 */ /* 0x000ea400080010ff */
[----:B--2---:R-:W-:Y:S05]  /*6a70*/  @!P0 BRA `(.L_x_32) ;  /* 0xfffffffc00f08947 */ /* 0x004fea000383ffff */
[----:B------:R-:W-:Y:S05]  /*6a80*/  BRA `(.L_x_98) ;  /* 0xffffffb0008c7947 */ /* 0x000fea000383ffff */
.L_x_36:
[----:B----4-:R-:W-:-:S07]  /*6a90*/  MOV R0, UR5 ;  /* 0x0000000500007c02 */ /* 0x010fce0008000f00 */
.L_x_99:
[----:B-1----:R1:W2:Y:S02]  /*6aa0*/  SYNCS.PHASECHK.TRANS64.TRYWAIT P0, [R0+URZ], R3 ;  /* 0x00000003000075a7 */ /* 0x0022a400080011ff */
[----:B--2---:R-:W-:Y:S05]  /*6ab0*/  @!P0 NANOSLEEP.SYNCS 0x989680 ;  /* 0x009896800000895d */ /* 0x004fea0003900000 */
[----:B------:R-:W2:Y:S02]  /*6ac0*/  @!P0 SYNCS.PHASECHK.TRANS64 P0, [R0+URZ], R3 ;  /* 0x00000003000085a7 */ /* 0x000ea400080010ff */
[----:B--2---:R-:W-:Y:S05]  /*6ad0*/  @!P0 BRA `(.L_x_99) ;  /* 0xfffffffc00f08947 */ /* 0x004fea000383ffff */
[----:B------:R-:W-:Y:S05]  /*6ae0*/  BRA `(.L_x_100) ;  /* 0xffffffb400fc7947 */ /* 0x000fea000383ffff */
.L_x_37:
[----:B----4-:R-:W-:-:S07]  /*6af0*/  MOV R0, UR5 ;  /* 0x0000000500007c02 */ /* 0x010fce0008000f00 */
.L_x_101:
[----:B-1----:R1:W2:Y:S02]  /*6b00*/  SYNCS.PHASECHK.TRANS64.TRYWAIT P0, [R0+URZ], R3 ;  /* 0x00000003000075a7 */ /* 0x0022a400080011ff */
[----:B--2---:R-:W-:Y:S05]  /*6b10*/  @!P0 NANOSLEEP.SYNCS 0x989680 ;  /* 0x009896800000895d */ /* 0x004fea0003900000 */
[----:B------:R-:W2:Y:S02]  /*6b20*/  @!P0 SYNCS.PHASECHK.TRANS64 P0, [R0+URZ], R3 ;  /* 0x00000003000085a7 */ /* 0x000ea400080010ff */
[----:B--2---:R-:W-:Y:S05]  /*6b30*/  @!P0 BRA `(.L_x_101) ;  /* 0xfffffffc00f08947 */ /* 0x004fea000383ffff */
[----:B------:R-:W-:Y:S05]  /*6b40*/  BRA `(.L_x_102) ;  /* 0xffffffb800087947 */ /* 0x000fea000383ffff */
.L_x_38:
[----:B----4-:R-:W-:-:S07]  /*6b50*/  MOV R0, UR5 ;  /* 0x0000000500007c02 */ /* 0x010fce0008000f00 */
.L_x_103:
[----:B-1----:R1:W2:Y:S02]  /*6b60*/  SYNCS.PHASECHK.TRANS64.TRYWAIT P0, [R0+URZ], R3 ;  /* 0x00000003000075a7 */ /* 0x0022a400080011ff */
[----:B--2---:R-:W-:Y:S05]  /*6b70*/  @!P0 NANOSLEEP.SYNCS 0x989680 ;  /* 0x009896800000895d */ /* 0x004fea0003900000 */
[----:B------:R-:W2:Y:S02]  /*6b80*/  @!P0 SYNCS.PHASECHK.TRANS64 P0, [R0+URZ], R3 ;  /* 0x00000003000085a7 */ /* 0x000ea400080010ff */
[----:B--2---:R-:W-:Y:S05]  /*6b90*/  @!P0 BRA `(.L_x_103) ;  /* 0xfffffffc00f08947 */ /* 0x004fea000383ffff */
[----:B------:R-:W-:Y:S05]  /*6ba0*/  BRA `(.L_x_104) ;  /* 0xffffffb800147947 */ /* 0x000fea000383ffff */
.L_x_41:
[----:B-1----:R1:W2:Y:S02]  /*6bb0*/  SYNCS.PHASECHK.TRANS64.TRYWAIT P0, [R0+URZ+0xc0], R5 ;  /* 0x0000c005000075a7 */ /* 0x0022a400080011ff */
[----:B--2---:R-:W-:Y:S05]  /*6bc0*/  @!P0 NANOSLEEP.SYNCS 0x989680 ;  /* 0x009896800000895d */ /* 0x004fea0003900000 */
[----:B------:R-:W2:Y:S02]  /*6bd0*/  @!P0 SYNCS.PHASECHK.TRANS64 P0, [R0+URZ+0xc0], R5 ;  /* 0x0000c005000085a7 */ /* 0x000ea400080010ff */
[----:B--2---:R-:W-:Y:S05]  /*6be0*/  @!P0 BRA `(.L_x_41) ;  /* 0xfffffffc00f08947 */ /* 0x004fea000383ffff */
[----:B------:R-:W-:Y:S05]  /*6bf0*/  BRA `(.L_x_105) ;  /* 0xffffffb800707947 */ /* 0x000fea000383ffff */
.L_x_42:
[----:B------:R-:W-:-:S07]  /*6c00*/  MOV R0, UR5 ;  /* 0x0000000500007c02 */ /* 0x000fce0008000f00 */
.L_x_106:
[----:B-1----:R1:W2:Y:S02]  /*6c10*/  SYNCS.PHASECHK.TRANS64.TRYWAIT P0, [R0+URZ+0x70], R5 ;  /* 0x00007005000075a7 */ /* 0x0022a400080011ff */
[----:B--2---:R-:W-:Y:S05]  /*6c20*/  @!P0 NANOSLEEP.SYNCS 0x989680 ;  /* 0x009896800000895d */ /* 0x004fea0003900000 */
[----:B------:R-:W2:Y:S02]  /*6c30*/  @!P0 SYNCS.PHASECHK.TRANS64 P0, [R0+URZ+0x70], R5 ;  /* 0x00007005000085a7 */ /* 0x000ea400080010ff */
[----:B--2---:R-:W-:Y:S05]  /*6c40*/  @!P0 BRA `(.L_x_106) ;  /* 0xfffffffc00f08947 */ /* 0x004fea000383ffff */
[----:B------:R-:W-:Y:S05]  /*6c50*/  BRA `(.L_x_107) ;  /* 0xffffffb800807947 */ /* 0x000fea000383ffff */
.L_x_43:
[----:B-1----:R1:W2:Y:S02]  /*6c60*/  SYNCS.PHASECHK.TRANS64.TRYWAIT P1, [R0+URZ+0x60], R5 ;  /* 0x00006005000075a7 */ /* 0x0022a400080211ff */
[----:B--2---:R-:W-:Y:S05]  /*6c70*/  @!P1 NANOSLEEP.SYNCS 0x989680 ;  /* 0x009896800000995d */ /* 0x004fea0003900000 */
[----:B------:R-:W2:Y:S02]  /*6c80*/  @!P1 SYNCS.PHASECHK.TRANS64 P1, [R0+URZ+0x60], R5 ;  /* 0x00006005000095a7 */ /* 0x000ea400080210ff */
[----:B--2---:R-:W-:Y:S05]  /*6c90*/  @!P1 BRA `(.L_x_43) ;  /* 0xfffffffc00f09947 */ /* 0x004fea000383ffff */
[----:B------:R-:W-:Y:S05]  /*6ca0*/  BRA `(.L_x_108) ;  /* 0xffffffb800b07947 */ /* 0x000fea000383ffff */
.L_x_46:
[----:B------:R-:W-:-:S07]  /*6cb0*/  MOV R0, UR5 ;  /* 0x0000000500007c02 */ /* 0x000fce0008000f00 */
.L_x_109:
[----:B-1----:R1:W2:Y:S02]  /*6cc0*/  SYNCS.PHASECHK.TRANS64.TRYWAIT P0, [R0+URZ+0x70], R3 ;  /* 0x00007003000075a7 */ /* 0x0022a400080011ff */
[----:B--2---:R-:W-:Y:S05]  /*6cd0*/  @!P0 NANOSLEEP.SYNCS 0x989680 ;  /* 0x009896800000895d */ /* 0x004fea0003900000 */
[----:B------:R-:W2:Y:S02]  /*6ce0*/  @!P0 SYNCS.PHASECHK.TRANS64 P0, [R0+URZ+0x70], R3 ;  /* 0x00007003000085a7 */ /* 0x000ea400080010ff */
[----:B--2---:R-:W-:Y:S05]  /*6cf0*/  @!P0 BRA `(.L_x_109) ;  /* 0xfffffffc00f08947 */ /* 0x004fea000383ffff */
[----:B------:R-:W-:Y:S05]  /*6d00*/  BRA `(.L_x_45) ;  /* 0xffffffbc00047947 */ /* 0x000fea000383ffff */
.L_x_53:
[----:B-1----:R1:W2:Y:S02]  /*6d10*/  SYNCS.PHASECHK.TRANS64.TRYWAIT P1, [R0+URZ+0x60], R5 ;  /* 0x00006005000075a7 */ /* 0x0022a400080211ff */
[----:B--2---:R-:W-:Y:S05]  /*6d20*/  @!P1 NANOSLEEP.SYNCS 0x989680 ;  /* 0x009896800000995d */ /* 0x004fea0003900000 */
[----:B------:R-:W2:Y:S02]  /*6d30*/  @!P1 SYNCS.PHASECHK.TRANS64 P1, [R0+URZ+0x60], R5 ;  /* 0x00006005000095a7 */ /* 0x000ea400080210ff */
[----:B--2---:R-:W-:Y:S05]  /*6d40*/  @!P1 BRA `(.L_x_53) ;  /* 0xfffffffc00f09947 */ /* 0x004fea000383ffff */
[----:B------:R-:W-:Y:S05]  /*6d50*/  BRA `(.L_x_110) ;  /* 0xffffffc0005c7947 */ /* 0x000fea000383ffff */
.L_x_54:
[----:B------:R-:W-:-:S07]  /*6d60*/  MOV R3, UR9 ;  /* 0x0000000900037c02 */ /* 0x000fce0008000f00 */
.L_x_111:
[----:B-1----:R1:W2:Y:S02]  /*6d70*/  SYNCS.PHASECHK.TRANS64.TRYWAIT P0, [R3+URZ+0xa0], R0 ;  /* 0x0000a000030075a7 */ /* 0x0022a400080011ff */
[----:B--2---:R-:W-:Y:S05]  /*6d80*/  @!P0 NANOSLEEP.SYNCS 0x989680 ;  /* 0x009896800000895d */ /* 0x004fea0003900000 */
[----:B------:R-:W2:Y:S02]  /*6d90*/  @!P0 SYNCS.PHASECHK.TRANS64 P0, [R3+URZ+0xa0], R0 ;  /* 0x0000a000030085a7 */ /* 0x000ea400080010ff */
[----:B--2---:R-:W-:Y:S05]  /*6da0*/  @!P0 BRA `(.L_x_111) ;  /* 0xfffffffc00f08947 */ /* 0x004fea000383ffff */
[----:B------:R-:W-:Y:S05]  /*6db0*/  BRA `(.L_x_112) ;  /* 0xffffffc000907947 */ /* 0x000fea000383ffff */
.L_x_57:
[----:B------:R-:W-:Y:S07]  /*6dc0*/  MOV R0, UR7 ;  /* 0x0000000700007c02 */ /* 0x000fee0008000f00 */
.L_x_113:
[----:B-1----:R1:W2:Y:S02]  /*6dd0*/  SYNCS.PHASECHK.TRANS64.TRYWAIT P0, [R0+URZ], R3 ;  /* 0x00000003000075a7 */ /* 0x0022a400080011ff */
[----:B--2---:R-:W-:Y:S05]  /*6de0*/  @!P0 NANOSLEEP.SYNCS 0x989680 ;  /* 0x009896800000895d */ /* 0x004fea0003900000 */
[----:B------:R-:W2:Y:S02]  /*6df0*/  @!P0 SYNCS.PHASECHK.TRANS64 P0, [R0+URZ], R3 ;  /* 0x00000003000085a7 */ /* 0x000ea400080010ff */
[----:B--2---:R-:W-:Y:S05]  /*6e00*/  @!P0 BRA `(.L_x_113) ;  /* 0xfffffffc00f08947 */ /* 0x004fea000383ffff */
[----:B------:R-:W-:Y:S05]  /*6e10*/  BRA `(.L_x_56) ;  /* 0xffffffc000b07947 */ /* 0x000fea000383ffff */
.L_x_60:
[----:B------:R-:W-:-:S07]  /*6e20*/  MOV R0, UR5 ;  /* 0x0000000500007c02 */ /* 0x000fce0008000f00 */
.L_x_114:
[----:B--2---:R2:W3:Y:S02]  /*6e30*/  SYNCS.PHASECHK.TRANS64.TRYWAIT P0, [R0+URZ], R3 ;  /* 0x00000003000075a7 */ /* 0x0044e400080011ff */
[----:B---3--:R-:W-:Y:S05]  /*6e40*/  @!P0 NANOSLEEP.SYNCS 0x989680 ;  /* 0x009896800000895d */ /* 0x008fea0003900000 */
[----:B------:R-:W3:Y:S02]  /*6e50*/  @!P0 SYNCS.PHASECHK.TRANS64 P0, [R0+URZ], R3 ;  /* 0x00000003000085a7 */ /* 0x000ee400080010ff */
[----:B---3--:R-:W-:Y:S05]  /*6e60*/  @!P0 BRA `(.L_x_114) ;  /* 0xfffffffc00f08947 */ /* 0x008fea000383ffff */
[----:B------:R-:W-:Y:S05]  /*6e70*/  BRA `(.L_x_115) ;  /* 0xffffffc400507947 */ /* 0x000fea000383ffff */
.L_x_61:
[----:B------:R-:W-:-:S07]  /*6e80*/  MOV R0, UR5 ;  /* 0x0000000500007c02 */ /* 0x000fce0008000f00 */
.L_x_116:
[----:B--2---:R2:W3:Y:S02]  /*6e90*/  SYNCS.PHASECHK.TRANS64.TRYWAIT P0, [R0+URZ], R3 ;  /* 0x00000003000075a7 */ /* 0x0044e400080011ff */
[----:B---3--:R-:W-:Y:S05]  /*6ea0*/  @!P0 NANOSLEEP.SYNCS 0x989680 ;  /* 0x009896800000895d */ /* 0x008fea0003900000 */
[----:B------:R-:W3:Y:S02]  /*6eb0*/  @!P0 SYNCS.PHASECHK.TRANS64 P0, [R0+URZ], R3 ;  /* 0x00000003000085a7 */ /* 0x000ee400080010ff */
[----:B---3--:R-:W-:Y:S05]  /*6ec0*/  @!P0 BRA `(.L_x_116) ;  /* 0xfffffffc00f08947 */ /* 0x008fea000383ffff */
[----:B------:R-:W-:Y:S05]  /*6ed0*/  BRA `(.L_x_117) ;  /* 0xffffffc4005c7947 */ /* 0x000fea000383ffff */
.L_x_62:
[----:B------:R-:W-:-:S07]  /*6ee0*/  MOV R0, UR5 ;  /* 0x0000000500007c02 */ /* 0x000fce0008000f00 */
.L_x_118:
[----:B--2---:R2:W3:Y:S02]  /*6ef0*/  SYNCS.PHASECHK.TRANS64.TRYWAIT P0, [R0+URZ], R3 ;  /* 0x00000003000075a7 */ /* 0x0044e400080011ff */
[----:B---3--:R-:W-:Y:S05]  /*6f00*/  @!P0 NANOSLEEP.SYNCS 0x989680 ;  /* 0x009896800000895d */ /* 0x008fea0003900000 */
[----:B------:R-:W3:Y:S02]  /*6f10*/  @!P0 SYNCS.PHASECHK.TRANS64 P0, [R0+URZ], R3 ;  /* 0x00000003000085a7 */ /* 0x000ee400080010ff */
[----:B---3--:R-:W-:Y:S05]  /*6f20*/  @!P0 BRA `(.L_x_118) ;  /* 0xfffffffc00f08947 */ /* 0x008fea000383ffff */
[----:B------:R-:W-:Y:S05]  /*6f30*/  BRA `(.L_x_119) ;  /* 0xffffffc400687947 */ /* 0x000fea000383ffff */
.L_x_63:
[----:B------:R-:W-:-:S07]  /*6f40*/  MOV R0, UR7 ;  /* 0x0000000700007c02 */ /* 0x000fce0008000f00 */
.L_x_120:
[----:B--2---:R2:W3:Y:S02]  /*6f50*/  SYNCS.PHASECHK.TRANS64.TRYWAIT P0, [R0+URZ], R3 ;  /* 0x00000003000075a7 */ /* 0x0044e400080011ff */
[----:B---3--:R-:W-:Y:S05]  /*6f60*/  @!P0 NANOSLEEP.SYNCS 0x989680 ;  /* 0x009896800000895d */ /* 0x008fea0003900000 */
[----:B------:R-:W3:Y:S02]  /*6f70*/  @!P0 SYNCS.PHASECHK.TRANS64 P0, [R0+URZ], R3 ;  /* 0x00000003000085a7 */ /* 0x000ee400080010ff */
[----:B---3--:R-:W-:Y:S05]  /*6f80*/  @!P0 BRA `(.L_x_120) ;  /* 0xfffffffc00f08947 */ /* 0x008fea000383ffff */
[----:B------:R-:W-:Y:S05]  /*6f90*/  BRA `(.L_x_121) ;  /* 0xffffffc400747947 */ /* 0x000fea000383ffff */
.L_x_68:
[----:B---3--:R3:W1:Y:S02]  /*6fa0*/  SYNCS.PHASECHK.TRANS64.TRYWAIT P0, [R0+URZ+0x60], R3 ;  /* 0x00006003000075a7 */ /* 0x00866400080011ff */
[----:B-1----:R-:W-:Y:S05]  /*6fb0*/  @!P0 NANOSLEEP.SYNCS 0x989680 ;  /* 0x009896800000895d */ /* 0x002fea0003900000 */
[----:B------:R-:W1:Y:S02]  /*6fc0*/  @!P0 SYNCS.PHASECHK.TRANS64 P0, [R0+URZ+0x60], R3 ;  /* 0x00006003000085a7 */ /* 0x000e6400080010ff */
[----:B-1----:R-:W-:Y:S05]  /*6fd0*/  @!P0 BRA `(.L_x_68) ;  /* 0xfffffffc00f08947 */ /* 0x002fea000383ffff */
[----:B------:R-:W-:Y:S05]  /*6fe0*/  BRA `(.L_x_122) ;  /* 0xffffffc800707947 */ /* 0x000fea000383ffff */
.L_x_71:
[----:B------:R-:W-:Y:S07]  /*6ff0*/  MOV R0, UR6 ;  /* 0x0000000600007c02 */ /* 0x000fee0008000f00 */
.L_x_123:
[----:B-1----:R1:W3:Y:S02]  /*7000*/  SYNCS.PHASECHK.TRANS64.TRYWAIT P0, [R0+URZ+0x58], R3 ;  /* 0x00005803000075a7 */ /* 0x0022e400080011ff */
[----:B---3--:R-:W-:Y:S05]  /*7010*/  @!P0 NANOSLEEP.SYNCS 0x989680 ;  /* 0x009896800000895d */ /* 0x008fea0003900000 */
[----:B------:R-:W3:Y:S02]  /*7020*/  @!P0 SYNCS.PHASECHK.TRANS64 P0, [R0+URZ+0x58], R3 ;  /* 0x00005803000085a7 */ /* 0x000ee400080010ff */
[----:B---3--:R-:W-:Y:S05]  /*7030*/  @!P0 BRA `(.L_x_123) ;  /* 0xfffffffc00f08947 */ /* 0x008fea000383ffff */
[----:B------:R-:W-:Y:S05]  /*7040*/  BRA `(.L_x_70) ;  /* 0xffffffcc005c7947 */ /* 0x000fea000383ffff */
.L_x_74:
[----:B------:R-:W-:Y:S07]  /*7050*/  MOV R3, UR6 ;  /* 0x0000000600037c02 */ /* 0x000fee0008000f00 */
.L_x_124:
[----:B-1----:R1:W2:Y:S02]  /*7060*/  SYNCS.PHASECHK.TRANS64.TRYWAIT P2, [R3+URZ+0x48], R26 ;  /* 0x0000481a030075a7 */ /* 0x0022a400080411ff */
[----:B--2---:R-:W-:Y:S05]  /*7070*/  @!P2 NANOSLEEP.SYNCS 0x989680 ;  /* 0x009896800000a95d */ /* 0x004fea0003900000 */
[----:B------:R-:W2:Y:S02]  /*7080*/  @!P2 SYNCS.PHASECHK.TRANS64 P2, [R3+URZ+0x48], R26 ;  /* 0x0000481a0300a5a7 */ /* 0x000ea400080410ff */
[----:B--2---:R-:W-:Y:S05]  /*7090*/  @!P2 BRA `(.L_x_124) ;  /* 0xfffffffc00f0a947 */ /* 0x004fea000383ffff */
[----:B------:R-:W-:Y:S05]  /*70a0*/  BRA `(.L_x_125) ;  /* 0xffffffcc00f07947 */ /* 0x000fea000383ffff */
.L_x_77:
[----:B--2---:R2:W4:Y:S02]  /*70b0*/  SYNCS.PHASECHK.TRANS64.TRYWAIT P0, [R0+URZ+0x60], R3 ;  /* 0x00006003000075a7 */ /* 0x00452400080011ff */
[----:B----4-:R-:W-:Y:S05]  /*70c0*/  @!P0 NANOSLEEP.SYNCS 0x989680 ;  /* 0x009896800000895d */ /* 0x010fea0003900000 */
[----:B------:R-:W4:Y:S02]  /*70d0*/  @!P0 SYNCS.PHASECHK.TRANS64 P0, [R0+URZ+0x60], R3 ;  /* 0x00006003000085a7 */ /* 0x000f2400080010ff */
[----:B----4-:R-:W-:Y:S05]  /*70e0*/  @!P0 BRA `(.L_x_77) ;  /* 0xfffffffc00f08947 */ /* 0x010fea000383ffff */
[----:B------:R-:W-:Y:S05]  /*70f0*/  BRA `(.L_x_126) ;  /* 0xffffffd400507947 */ /* 0x000fea000383ffff */
.L_x_88:
[----:B-1----:R-:W-:Y:S04]  /*7100*/  MOV R0, UR43 ;  /* 0x0000002b00007c02 */ /* 0x002fe80008000f00 */
[----:B------:R1:W2:Y:S03]  /*7110*/  SYNCS.PHASECHK.TRANS64.TRYWAIT P1, [R0+URZ+0x40], R3 ;  /* 0x00004003000075a7 */ /* 0x0002a600080211ff */
[----:B--2---:R-:W-:Y:S05]  /*7120*/  @!P1 NANOSLEEP.SYNCS 0x989680 ;  /* 0x009896800000995d */ /* 0x004fea0003900000 */
[----:B------:R-:W2:Y:S02]  /*7130*/  @!P1 SYNCS.PHASECHK.TRANS64 P1, [R0+URZ+0x40], R3 ;  /* 0x00004003000095a7 */ /* 0x000ea400080210ff */
[----:B--2---:R-:W-:Y:S05]  /*7140*/  @!P1 BRA `(.L_x_88) ;  /* 0xfffffffc00ec9947 */ /* 0x004fea000383ffff */
[----:B------:R-:W-:Y:S05]  /*7150*/  BRA `(.L_x_87) ;  /* 0xffffffe0004c7947 */ /* 0x000fea000383ffff */
.L_x_90:
[----:B------:R1:W1:Y:S02]  /*7160*/  SYNCS.PHASECHK.TRANS64.TRYWAIT P1, [R148+URZ+0x80], R5 ;  /* 0x00008005940075a7 */ /* 0x00026400080211ff */
[----:B-1----:R-:W-:Y:S05]  /*7170*/  @!P1 NANOSLEEP.SYNCS 0x989680 ;  /* 0x009896800000995d */ /* 0x002fea0003900000 */
[----:B------:R-:W1:Y:S02]  /*7180*/  @!P1 SYNCS.PHASECHK.TRANS64 P1, [R148+URZ+0x80], R5 ;  /* 0x00008005940095a7 */ /* 0x000e6400080210ff */
[----:B-1----:R-:W-:Y:S05]  /*7190*/  @!P1 BRA `(.L_x_90) ;  /* 0xfffffffc00f09947 */ /* 0x002fea000383ffff */
[----:B------:R-:W-:Y:S05]  /*71a0*/  BRA `(.L_x_89) ;  /* 0xffffffe000907947 */ /* 0x000fea000383ffff */
        .weak           $__internal_0_$__cuda_sm10x_tcgen05_guardrail_trap_col_being_dealloced_not_returned_by_alloc
        .type           $__internal_0_$__cuda_sm10x_tcgen05_guardrail_trap_col_being_dealloced_not_returned_by_alloc,@function
        .size           $__internal_0_$__cuda_sm10x_tcgen05_guardrail_trap_col_being_dealloced_not_returned_by_alloc,($__internal_1_$__cuda_sm10x_tcgen05_guardrail_trap_phase_invalid_during_alloc - $__internal_0_$__cuda_sm10x_tcgen05_guardrail_trap_col_being_dealloced_not_returned_by_alloc)
$__internal_0_$__cuda_sm10x_tcgen05_guardrail_trap_col_being_dealloced_not_returned_by_alloc:
[----:B------:R-:W-:Y:S05]  /*71b0*/  BPT.TRAP 0x1 ;  /* 0x000000040000795c */ /* 0x000fea0000300000 */
[----:B------:R-:W-:-:S04]  /*71c0*/  HFMA2 R3, -RZ, RZ, 0, 0 ;  /* 0x00000000ff037431 */ /* 0x000fc800000001ff */
[----:B------:R-:W-:Y:S05]  /*71d0*/  RET.REL.NODEC R2 `(_ZN7cutlass13device_kernelINS_4gemm6kernel13GemmUniversalIN4cute5tupleIJiiiiEEENS1_10collective13CollectiveMmaINS1_35MainloopSm100TmaUmmaWarpSpecializedILi4ELi2ELi4ENS5_IJNS4_1CILi1EEESB_SB_EEEEENS5_IJNSA_ILi128EEENSA_ILi64EEENSA_ILi32EEEEEEaNS5_IJlSB_lEEEaSI_NS4_8TiledMMAINS4_8MMA_AtomIJNS4_15SM100_MMA_S8_SSIaaiLi128ELi64ELNS4_4UMMA5MajorE0ELSN_0ELNSM_8SaturateE0EEEEEENS4_6LayoutISC_NS5_IJNSA_ILi0EEESS_SS_EEEEENS5_IJNS4_10UnderscoreESV_SV_EEEEENS4_13SM90_TMA_LOADENS4_14ComposedLayoutINS4_7SwizzleILi1ELi4ELi3EEENS4_18smem_ptr_flag_bitsILi8EEENSR_INS5_IJNSA_ILi8EEESG_EEENS5_IJSG_SB_EEEEEEEvNS4_8identityESY_S18_vS19_EENS_8epilogue10collective18CollectiveEpilogueINS1B_23Sm100TmaWarpSpecializedILi1ELi1ELi64ELb0ELb0EEEJSH_NS5_IJNSR_ISE_SB_EENSR_ISF_SB_EEEEEaSI_aSI_NS1B_6fusion15FusionCallbacksIS1F_NS1J_17LinearCombinationIaiaiLNS_15FloatRoundStyleE2EEESH_S1I_JEEENS4_5SM1004TMEM4LOAD26SM100_TMEM_LOAD_32dp32b64xESY_NSZ_INS10_ILi2ELi4ELi3EEES13_NSR_INS5_IJS14_SF_EEENS5_IJSF_SB_EEEEEEENS4_39AutoVectorizingCopyWithAssumedAlignmentILi128EEENS4_14SM90_TMA_STOREES1X_S1Z_S1Z_EEEvvEEEEvNT_6ParamsE) ;  /* 0xffffff8c02887950 */ /* 0x000fea0003c3ffff */
        .weak           $__internal_1_$__cuda_sm10x_tcgen05_guardrail_trap_phase_invalid_during_alloc
        .type           $__internal_1_$__cuda_sm10x_tcgen05_guardrail_trap_phase_invalid_during_alloc,@function
        .size           $__internal_1_$__cuda_sm10x_tcgen05_guardrail_trap_phase_invalid_during_alloc,($__internal_2_$__cuda_sm10x_tcgen05_guardrail_trap_unallocated_columns_being_dealloced - $__internal_1_$__cuda_sm10x_tcgen05_guardrail_trap_phase_invalid_during_alloc)
$__internal_1_$__cuda_sm10x_tcgen05_guardrail_trap_phase_invalid_during_alloc:
[----:B------:R-:W-:Y:S05]  /*71e0*/  BPT.TRAP 0x1 ;  /* 0x000000040000795c */ /* 0x000fea0000300000 */
[----:B------:R-:W-:-:S04]  /*71f0*/  MOV R3, 0x0 ;  /* 0x0000000000037802 */ /* 0x000fc80000000f00 */
[----:B------:R-:W-:Y:S05]  /*7200*/  RET.REL.NODEC R2 `(_ZN7cutlass13device_kernelINS_4gemm6kernel13GemmUniversalIN4cute5tupleIJiiiiEEENS1_10collective13CollectiveMmaINS1_35MainloopSm100TmaUmmaWarpSpecializedILi4ELi2ELi4ENS5_IJNS4_1CILi1EEESB_SB_EEEEENS5_IJNSA_ILi128EEENSA_ILi64EEENSA_ILi32EEEEEEaNS5_IJlSB_lEEEaSI_NS4_8TiledMMAINS4_8MMA_AtomIJNS4_15SM100_MMA_S8_SSIaaiLi128ELi64ELNS4_4UMMA5MajorE0ELSN_0ELNSM_8SaturateE0EEEEEENS4_6LayoutISC_NS5_IJNSA_ILi0EEESS_SS_EEEEENS5_IJNS4_10UnderscoreESV_SV_EEEEENS4_13SM90_TMA_LOADENS4_14ComposedLayoutINS4_7SwizzleILi1ELi4ELi3EEENS4_18smem_ptr_flag_bitsILi8EEENSR_INS5_IJNSA_ILi8EEESG_EEENS5_IJSG_SB_EEEEEEEvNS4_8identityESY_S18_vS19_EENS_8epilogue10collective18CollectiveEpilogueINS1B_23Sm100TmaWarpSpecializedILi1ELi1ELi64ELb0ELb0EEEJSH_NS5_IJNSR_ISE_SB_EENSR_ISF_SB_EEEEEaSI_aSI_NS1B_6fusion15FusionCallbacksIS1F_NS1J_17LinearCombinationIaiaiLNS_15FloatRoundStyleE2EEESH_S1I_JEEENS4_5SM1004TMEM4LOAD26SM100_TMEM_LOAD_32dp32b64xESY_NSZ_INS10_ILi2ELi4ELi3EEES13_NSR_INS5_IJS14_SF_EEENS5_IJSF_SB_EEEEEEENS4_39AutoVectorizingCopyWithAssumedAlignmentILi128EEENS4_14SM90_TMA_STOREES1X_S1Z_S1Z_EEEvvEEEEvNT_6ParamsE) ;  /* 0xffffff8c027c7950 */ /* 0x000fea0003c3ffff */
        .weak           $__internal_2_$__cuda_sm10x_tcgen05_guardrail_trap_unallocated_columns_being_dealloced
        .type           $__internal_2_$__cuda_sm10x_tcgen05_guardrail_trap_unallocated_columns_being_dealloced,@function
        .size           $__internal_2_$__cuda_sm10x_tcgen05_guardrail_trap_unallocated_columns_being_dealloced,(.L_x_128 - $__internal_2_$__cuda_sm10x_tcgen05_guardrail_trap_unallocated_columns_being_dealloced)
$__internal_2_$__cuda_sm10x_tcgen05_guardrail_trap_unallocated_columns_being_dealloced:
[----:B------:R-:W-:Y:S05]  /*7210*/  BPT.TRAP 0x1 ;  /* 0x000000040000795c */ /* 0x000fea0000300000 */
[----:B------:R-:W-:-:S04]  /*7220*/  HFMA2 R3, -RZ, RZ, 0, 0 ;  /* 0x00000000ff037431 */ /* 0x000fc800000001ff */
[----:B------:R-:W-:Y:S05]  /*7230*/  RET.REL.NODEC R2 `(_ZN7cutlass13device_kernelINS_4gemm6kernel13GemmUniversalIN4cute5tupleIJiiiiEEENS1_10collective13CollectiveMmaINS1_35MainloopSm100TmaUmmaWarpSpecializedILi4ELi2ELi4ENS5_IJNS4_1CILi1EEESB_SB_EEEEENS5_IJNSA_ILi128EEENSA_ILi64EEENSA_ILi32EEEEEEaNS5_IJlSB_lEEEaSI_NS4_8TiledMMAINS4_8MMA_AtomIJNS4_15SM100_MMA_S8_SSIaaiLi128ELi64ELNS4_4UMMA5MajorE0ELSN_0ELNSM_8SaturateE0EEEEEENS4_6LayoutISC_NS5_IJNSA_ILi0EEESS_SS_EEEEENS5_IJNS4_10UnderscoreESV_SV_EEEEENS4_13SM90_TMA_LOADENS4_14ComposedLayoutINS4_7SwizzleILi1ELi4ELi3EEENS4_18smem_ptr_flag_bitsILi8EEENSR_INS5_IJNSA_ILi8EEESG_EEENS5_IJSG_SB_EEEEEEEvNS4_8identityESY_S18_vS19_EENS_8epilogue10collective18CollectiveEpilogueINS1B_23Sm100TmaWarpSpecializedILi1ELi1ELi64ELb0ELb0EEEJSH_NS5_IJNSR_ISE_SB_EENSR_ISF_SB_EEEEEaSI_aSI_NS1B_6fusion15FusionCallbacksIS1F_NS1J_17LinearCombinationIaiaiLNS_15FloatRoundStyleE2EEESH_S1I_JEEENS4_5SM1004TMEM4LOAD26SM100_TMEM_LOAD_32dp32b64xESY_NSZ_INS10_ILi2ELi4ELi3EEES13_NSR_INS5_IJS14_SF_EEENS5_IJSF_SB_EEEEEEENS4_39AutoVectorizingCopyWithAssumedAlignmentILi128EEENS4_14SM90_TMA_STOREES1X_S1Z_S1Z_EEEvvEEEEvNT_6ParamsE) ;  /* 0xffffff8c02707950 */ /* 0x000fea0003c3ffff */
.L_x_127:
[----:B------:R-:W-:-:S00]  /*7240*/  BRA `(.L_x_127) ;  /* 0xfffffffc00fc7947 */ /* 0x000fc0000383ffff */
[----:B------:R-:W-:-:S00]  /*7250*/  NOP ;  /* 0x0000000000007918 */ /* 0x000fc00000000000 */
        /* <DEDUP_REMOVED lines=10> */
.L_x_128:


//--------------------- .nv.global.init           --------------------------
	.section	.nv.global.init,"aw",@progbits
.nv.global.init:
	.type		$str$27,@object
	.size		$str$27,($str$28 - $str$27)
$str$27:
        /*0000*/ 	.byte	0x28, 0x61, 0x64, 0x64, 0x72, 0x65, 0x73, 0x73, 0x20, 0x26, 0x20, 0x6d, 0x61, 0x73, 0x6b, 0x29
        /*0010*/ 	.byte	0x20, 0x3d, 0x3d, 0x20, 0x30, 0x00
	.type		$str$28,@object
	.size		$str$28,($str$26 - $str$28)
$str$28:
        /*0016*/ 	.byte	0x2f, 0x74, 0x6d, 0x70, 0x2f, 0x63, 0x75, 0x74, 0x6c, 0x61, 0x73, 0x73, 0x5f, 0x73, 0x77, 0x65
        /*0026*/ 	.byte	0x65, 0x70, 0x5f, 0x73, 0x72, 0x63, 0x2f, 0x69, 0x6e, 0x63, 0x6c, 0x75, 0x64, 0x65, 0x2f, 0x63
        /*0036*/ 	.byte	0x75, 0x74, 0x65, 0x2f, 0x70, 0x6f, 0x69, 0x6e, 0x74, 0x65, 0x72, 0x5f, 0x66, 0x6c, 0x61, 0x67
        /*0046*/ 	.byte	0x67, 0x65, 0x64, 0x2e, 0x68, 0x70, 0x70, 0x00
	.type		$str$26,@object
	.size		$str$26,($str$25 - $str$26)
$str$26:
        /*004e*/ 	.byte	0x2f, 0x74, 0x6d, 0x70, 0x2f, 0x63, 0x75, 0x74, 0x6c, 0x61, 0x73, 0x73, 0x5f, 0x73, 0x77, 0x65
        /*005e*/ 	.byte	0x65, 0x70, 0x5f, 0x73, 0x72, 0x63, 0x2f, 0x69, 0x6e, 0x63, 0x6c, 0x75, 0x64, 0x65, 0x2f, 0x63
        /*006e*/ 	.byte	0x75, 0x74, 0x65, 0x2f, 0x61, 0x74, 0x6f, 0x6d, 0x2f, 0x63, 0x6f, 0x70, 0x79, 0x5f, 0x74, 0x72
        /*007e*/ 	.byte	0x61, 0x69, 0x74, 0x73, 0x5f, 0x73, 0x6d, 0x31, 0x30, 0x30, 0x2e, 0x68, 0x70, 0x70, 0x00
	.type		$str$25,@object
	.size		$str$25,(__unnamed_1 - $str$25)
$str$25:
        /*008d*/ 	.byte	0x28, 0x28, 0x75, 0x69, 0x6e, 0x74, 0x33, 0x32, 0x5f, 0x74, 0x28, 0x74, 0x68, 0x72, 0x65, 0x61
        /*009d*/ 	.byte	0x64, 0x49, 0x64, 0x78, 0x2e, 0x78, 0x29, 0x20, 0x2f, 0x20, 0x33, 0x32, 0x29, 0x20, 0x25, 0x20
        /*00ad*/ 	.byte	0x34, 0x29, 0x20, 0x3d, 0x3d, 0x20, 0x28, 0x28, 0x28, 0x74, 0x6d, 0x65, 0x6d, 0x5f, 0x61, 0x64
        /*00bd*/ 	.byte	0x64, 0x72, 0x20, 0x3e, 0x3e, 0x20, 0x31, 0x36, 0x29, 0x20, 0x2f, 0x20, 0x33, 0x32, 0x29, 0x20
        /*00cd*/ 	.byte	0x25, 0x20, 0x34, 0x29, 0x00
	.type		__unnamed_1,@object
	.size		__unnamed_1,(__unnamed_2 - __unnamed_1)
__unnamed_1:
        /*00d2*/ 	.byte	0x61, 0x75, 0x74, 0x6f, 0x20, 0x63, 0x75, 0x74, 0x65, 0x3a, 0x3a, 0x61, 0x73, 0x5f, 0x70, 0x6f
        /* <DEDUP_REMOVED lines=24> */
        /*0262*/ 	.byte	0x5d, 0x00
	.type		__unnamed_2,@object
	.size		__unnamed_2,(.L_2 - __unnamed_2)
__unnamed_2:
        /* <DEDUP_REMOVED lines=42> */
        /*0504*/ 	.byte	0x43, 0x3c, 0x30, 0x3e, 0x3e, 0x3e, 0x3e, 0x5d, 0x00
.L_2:


//--------------------- .nv.shared._ZN7cutlass13device_kernelINS_4gemm6kernel13GemmUniversalIN4cute5tupleIJiiiiEEENS1_10collective13CollectiveMmaINS1_35MainloopSm100TmaUmmaWarpSpecializedILi4ELi2ELi4ENS5_IJNS4_1CILi1EEESB_SB_EEEEENS5_IJNSA_ILi128EEENSA_ILi64EEENSA_ILi32EEEEEEaNS5_IJlSB_lEEEaSI_NS4_8TiledMMAINS4_8MMA_AtomIJNS4_15SM100_MMA_S8_SSIaaiLi128ELi64ELNS4_4UMMA5MajorE0ELSN_0ELNSM_8SaturateE0EEEEEENS4_6LayoutISC_NS5_IJNSA_ILi0EEESS_SS_EEEEENS5_IJNS4_10UnderscoreESV_SV_EEEEENS4_13SM90_TMA_LOADENS4_14ComposedLayoutINS4_7SwizzleILi1ELi4ELi3EEENS4_18smem_ptr_flag_bitsILi8EEENSR_INS5_IJNSA_ILi8EEESG_EEENS5_IJSG_SB_EEEEEEEvNS4_8identityESY_S18_vS19_EENS_8epilogue10collective18CollectiveEpilogueINS1B_23Sm100TmaWarpSpecializedILi1ELi1ELi64ELb0ELb0EEEJSH_NS5_IJNSR_ISE_SB_EENSR_ISF_SB_EEEEEaSI_aSI_NS1B_6fusion15FusionCallbacksIS1F_NS1J_17LinearCombinationIaiaiLNS_15FloatRoundStyleE2EEESH_S1I_JEEENS4_5SM1004TMEM4LOAD26SM100_TMEM_LOAD_32dp32b64xESY_NSZ_INS10_ILi2ELi4ELi3EEES13_NSR_INS5_IJS14_SF_EEENS5_IJSF_SB_EEEEEEENS4_39AutoVectorizingCopyWithAssumedAlignmentILi128EEENS4_14SM90_TMA_STOREES1X_S1Z_S1Z_EEEvvEEEEvNT_6ParamsE --------------------------
	.section	.nv.shared._ZN7cutlass13device_kernelINS_4gemm6kernel13GemmUniversalIN4cute5tupleIJiiiiEEENS1_10collective13CollectiveMmaINS1_35MainloopSm100TmaUmmaWarpSpecializedILi4ELi2ELi4ENS5_IJNS4_1CILi1EEESB_SB_EEEEENS5_IJNSA_ILi128EEENSA_ILi64EEENSA_ILi32EEEEEEaNS5_IJlSB_lEEEaSI_NS4_8TiledMMAINS4_8MMA_AtomIJNS4_15SM100_MMA_S8_SSIaaiLi128ELi64ELNS4_4UMMA5MajorE0ELSN_0ELNSM_8SaturateE0EEEEEENS4_6LayoutISC_NS5_IJNSA_ILi0EEESS_SS_EEEEENS5_IJNS4_10UnderscoreESV_SV_EEEEENS4_13SM90_TMA_LOADENS4_14ComposedLayoutINS4_7SwizzleILi1ELi4ELi3EEENS4_18smem_ptr_flag_bitsILi8EEENSR_INS5_IJNSA_ILi8EEESG_EEENS5_IJSG_SB_EEEEEEEvNS4_8identityESY_S18_vS19_EENS_8epilogue10collective18CollectiveEpilogueINS1B_23Sm100TmaWarpSpecializedILi1ELi1ELi64ELb0ELb0EEEJSH_NS5_IJNSR_ISE_SB_EENSR_ISF_SB_EEEEEaSI_aSI_NS1B_6fusion15FusionCallbacksIS1F_NS1J_17LinearCombinationIaiaiLNS_15FloatRoundStyleE2EEESH_S1I_JEEENS4_5SM1004TMEM4LOAD26SM100_TMEM_LOAD_32dp32b64xESY_NSZ_INS10_ILi2ELi4ELi3EEES13_NSR_INS5_IJS14_SF_EEENS5_IJSF_SB_EEEEEEENS4_39AutoVectorizingCopyWithAssumedAlignmentILi128EEENS4_14SM90_TMA_STOREES1X_S1Z_S1Z_EEEvvEEEEvNT_6ParamsE,"aw",@nobits
	.sectionflags	@""
	.align	16
	.zero		1024


//--------------------- .nv.shared.reserved.0     --------------------------
	.section	.nv.shared.reserved.0,"aw",@nobits
	.weak		__nv_reservedSMEM_offset_0_alias
	.size		__nv_reservedSMEM_offset_0_alias, 0, 64
	.other		__nv_reservedSMEM_offset_0_alias,@"STO_CUDA_RESERVED_SHARED STV_DEFAULT"
__nv_reservedSMEM_offset_0_alias:
	.zero		0
.nv.shared.reserved.0:
	.zero		64
	.weak		__nv_reservedSMEM_tcgen05_partition
	.type		__nv_reservedSMEM_tcgen05_partition,@object
	.size		__nv_reservedSMEM_tcgen05_partition,(.L_0 - __nv_reservedSMEM_tcgen05_partition)
__nv_reservedSMEM_tcgen05_partition:
	.zero		32
.L_0:


//--------------------- .nv.global                --------------------------
	.section	.nv.global,"aw",@nobits
.nv.global:
	.type		_ZN40_INTERNAL_b75ded71_4_k_cu_2b560c76_331574cute1_E,@object
	.size		_ZN40_INTERNAL_b75ded71_4_k_cu_2b560c76_331574cute1_E,(_ZN40_INTERNAL_b75ded71_4_k_cu_2b560c76_331574cuda3std3__45__cpo6cbeginE - _ZN40_INTERNAL_b75ded71_4_k_cu_2b560c76_331574cute1_E)
_ZN40_INTERNAL_b75ded71_4_k_cu_2b560c76_331574cute1_E:
	.zero		1
	.type		_ZN40_INTERNAL_b75ded71_4_k_cu_2b560c76_331574cuda3std3__45__cpo6cbeginE,@object
	.size		_ZN40_INTERNAL_b75ded71_4_k_cu_2b560c76_331574cuda3std3__45__cpo6cbeginE,(_ZN40_INTERNAL_b75ded71_4_k_cu_2b560c76_331574cuda3std3__48in_placeE - _ZN40_INTERNAL_b75ded71_4_k_cu_2b560c76_331574cuda3std3__45__cpo6cbeginE)
_ZN40_INTERNAL_b75ded71_4_k_cu_2b560c76_331574cuda3std3__45__cpo6cbeginE:
	.zero		1
	.type		_ZN40_INTERNAL_b75ded71_4_k_cu_2b560c76_331574cuda3std3__48in_placeE,@object
	.size		_ZN40_INTERNAL_b75ded71_4_k_cu_2b560c76_331574cuda3std3__48in_placeE,(_ZN40_INTERNAL_b75ded71_4_k_cu_2b560c76_331574cuda3std6ranges3__45__cpo9iter_moveE - _ZN40_INTERNAL_b75ded71_4_k_cu_2b560c76_331574cuda3std3__48in_placeE)
_ZN40_INTERNAL_b75ded71_4_k_cu_2b560c76_331574cuda3std3__48in_placeE:
	.zero		1
	.type		_ZN40_INTERNAL_b75ded71_4_k_cu_2b560c76_331574cuda3std6ranges3__45__cpo9iter_moveE,@object
	.size		_ZN40_INTERNAL_b75ded71_4_k_cu_2b560c76_331574cuda3std6ranges3__45__cpo9iter_moveE,(_ZN40_INTERNAL_b75ded71_4_k_cu_2b560c76_331574cuda3std3__45__cpo5beginE - _ZN40_INTERNAL_b75ded71_4_k_cu_2b560c76_331574cuda3std6ranges3__45__cpo9iter_moveE)
_ZN40_INTERNAL_b75ded71_4_k_cu_2b560c76_331574cuda3std6ranges3__45__cpo9iter_moveE:
	.zero		1
	.type		_ZN40_INTERNAL_b75ded71_4_k_cu_2b560c76_331574cuda3std3__45__cpo5beginE,@object
	.size		_ZN40_INTERNAL_b75ded71_4_k_cu_2b560c76_331574cuda3std3__45__cpo5beginE,(_ZN40_INTERNAL_b75ded71_4_k_cu_2b560c76_331574cuda3std3__442_GLOBAL__N__b75ded71_4_k_cu_2b560c76_331576ignoreE - _ZN40_INTERNAL_b75ded71_4_k_cu_2b560c76_331574cuda3std3__45__cpo5beginE)
_ZN40_INTERNAL_b75ded71_4_k_cu_2b560c76_331574cuda3std3__45__cpo5beginE:
	.zero		1
	.type		_ZN40_INTERNAL_b75ded71_4_k_cu_2b560c76_331574cuda3std3__442_GLOBAL__N__b75ded71_4_k_cu_2b560c76_331576ignoreE,@object
	.size		_ZN40_INTERNAL_b75ded71_4_k_cu_2b560c76_331574cuda3std3__442_GLOBAL__N__b75ded71_4_k_cu_2b560c76_331576ignoreE,(_ZN40_INTERNAL_b75ded71_4_k_cu_2b560c76_331574cute7productE - _ZN40_INTERNAL_b75ded71_4_k_cu_2b560c76_331574cuda3std3__442_GLOBAL__N__b75ded71_4_k_cu_2b560c76_331576ignoreE)
_ZN40_INTERNAL_b75ded71_4_k_cu_2b560c76_331574cuda3std3__442_GLOBAL__N__b75ded71_4_k_cu_2b560c76_331576ignoreE:
	.zero		1
	.type		_ZN40_INTERNAL_b75ded71_4_k_cu_2b560c76_331574cute7productE,@object
	.size		_ZN40_INTERNAL_b75ded71_4_k_cu_2b560c76_331574cute7productE,(_ZN40_INTERNAL_b75ded71_4_k_cu_2b560c76_331574cuda3std3__45__cpo3endE - _ZN40_INTERNAL_b75ded71_4_k_cu_2b560c76_331574cute7productE)
_ZN40_INTERNAL_b75ded71_4_k_cu_2b560c76_331574cute7productE:
	.zero		1
	.type		_ZN40_INTERNAL_b75ded71_4_k_cu_2b560c76_331574cuda3std3__45__cpo3endE,@object
	.size		_ZN40_INTERNAL_b75ded71_4_k_cu_2b560c76_331574cuda3std3__45__cpo3endE,(_ZN40_INTERNAL_b75ded71_4_k_cu_2b560c76_331574cuda3std3__419piecewise_constructE - _ZN40_INTERNAL_b75ded71_4_k_cu_2b560c76_331574cuda3std3__45__cpo3endE)
_ZN40_INTERNAL_b75ded71_4_k_cu_2b560c76_331574cuda3std3__45__cpo3endE:
	.zero		1
	.type		_ZN40_INTERNAL_b75ded71_4_k_cu_2b560c76_331574cuda3std3__419piecewise_constructE,@object
	.size		_ZN40_INTERNAL_b75ded71_4_k_cu_2b560c76_331574cuda3std3__419piecewise_constructE,(_ZN40_INTERNAL_b75ded71_4_k_cu_2b560c76_331574cuda3std3__45__cpo4cendE - _ZN40_INTERNAL_b75ded71_4_k_cu_2b560c76_331574cuda3std3__419piecewise_constructE)
_ZN40_INTERNAL_b75ded71_4_k_cu_2b560c76_331574cuda3std3__419piecewise_constructE:
	.zero		1
	.type		_ZN40_INTERNAL_b75ded71_4_k_cu_2b560c76_331574cuda3std3__45__cpo4cendE,@object
	.size		_ZN40_INTERNAL_b75ded71_4_k_cu_2b560c76_331574cuda3std3__45__cpo4cendE,(_ZN40_INTERNAL_b75ded71_4_k_cu_2b560c76_331574cuda3std6ranges3__45__cpo4swapE - _ZN40_INTERNAL_b75ded71_4_k_cu_2b560c76_331574cuda3std3__45__cpo4cendE)
_ZN40_INTERNAL_b75ded71_4_k_cu_2b560c76_331574cuda3std3__45__cpo4cendE:
	.zero		1
	.type		_ZN40_INTERNAL_b75ded71_4_k_cu_2b560c76_331574cuda3std6ranges3__45__cpo4swapE,@object
	.size		_ZN40_INTERNAL_b75ded71_4_k_cu_2b560c76_331574cuda3std6ranges3__45__cpo4swapE,(.L_10 - _ZN40_INTERNAL_b75ded71_4_k_cu_2b560c76_331574cuda3std6ranges3__45__cpo4swapE)
_ZN40_INTERNAL_b75ded71_4_k_cu_2b560c76_331574cuda3std6ranges3__45__cpo4swapE:
	.zero		1
.L_10:


//--------------------- .nv.constant0._ZN7cutlass13device_kernelINS_4gemm6kernel13GemmUniversalIN4cute5tupleIJiiiiEEENS1_10collective13CollectiveMmaINS1_35MainloopSm100TmaUmmaWarpSpecializedILi4ELi2ELi4ENS5_IJNS4_1CILi1EEESB_SB_EEEEENS5_IJNSA_ILi128EEENSA_ILi64EEENSA_ILi32EEEEEEaNS5_IJlSB_lEEEaSI_NS4_8TiledMMAINS4_8MMA_AtomIJNS4_15SM100_MMA_S8_SSIaaiLi128ELi64ELNS4_4UMMA5MajorE0ELSN_0ELNSM_8SaturateE0EEEEEENS4_6LayoutISC_NS5_IJNSA_ILi0EEESS_SS_EEEEENS5_IJNS4_10UnderscoreESV_SV_EEEEENS4_13SM90_TMA_LOADENS4_14ComposedLayoutINS4_7SwizzleILi1ELi4ELi3EEENS4_18smem_ptr_flag_bitsILi8EEENSR_INS5_IJNSA_ILi8EEESG_EEENS5_IJSG_SB_EEEEEEEvNS4_8identityESY_S18_vS19_EENS_8epilogue10collective18CollectiveEpilogueINS1B_23Sm100TmaWarpSpecializedILi1ELi1ELi64ELb0ELb0EEEJSH_NS5_IJNSR_ISE_SB_EENSR_ISF_SB_EEEEEaSI_aSI_NS1B_6fusion15FusionCallbacksIS1F_NS1J_17LinearCombinationIaiaiLNS_15FloatRoundStyleE2EEESH_S1I_JEEENS4_5SM1004TMEM4LOAD26SM100_TMEM_LOAD_32dp32b64xESY_NSZ_INS10_ILi2ELi4ELi3EEES13_NSR_INS5_IJS14_SF_EEENS5_IJSF_SB_EEEEEEENS4_39AutoVectorizingCopyWithAssumedAlignmentILi128EEENS4_14SM90_TMA_STOREES1X_S1Z_S1Z_EEEvvEEEEvNT_6ParamsE --------------------------
	.section	.nv.constant0._ZN7cutlass13device_kernelINS_4gemm6kernel13GemmUniversalIN4cute5tupleIJiiiiEEENS1_10collective13CollectiveMmaINS1_35MainloopSm100TmaUmmaWarpSpecializedILi4ELi2ELi4ENS5_IJNS4_1CILi1EEESB_SB_EEEEENS5_IJNSA_ILi128EEENSA_ILi64EEENSA_ILi32EEEEEEaNS5_IJlSB_lEEEaSI_NS4_8TiledMMAINS4_8MMA_AtomIJNS4_15SM100_MMA_S8_SSIaaiLi128ELi64ELNS4_4UMMA5MajorE0ELSN_0ELNSM_8SaturateE0EEEEEENS4_6LayoutISC_NS5_IJNSA_ILi0EEESS_SS_EEEEENS5_IJNS4_10UnderscoreESV_SV_EEEEENS4_13SM90_TMA_LOADENS4_14ComposedLayoutINS4_7SwizzleILi1ELi4ELi3EEENS4_18smem_ptr_flag_bitsILi8EEENSR_INS5_IJNSA_ILi8EEESG_EEENS5_IJSG_SB_EEEEEEEvNS4_8identityESY_S18_vS19_EENS_8epilogue10collective18CollectiveEpilogueINS1B_23Sm100TmaWarpSpecializedILi1ELi1ELi64ELb0ELb0EEEJSH_NS5_IJNSR_ISE_SB_EENSR_ISF_SB_EEEEEaSI_aSI_NS1B_6fusion15FusionCallbacksIS1F_NS1J_17LinearCombinationIaiaiLNS_15FloatRoundStyleE2EEESH_S1I_JEEENS4_5SM1004TMEM4LOAD26SM100_TMEM_LOAD_32dp32b64xESY_NSZ_INS10_ILi2ELi4ELi3EEES13_NSR_INS5_IJS14_SF_EEENS5_IJSF_SB_EEEEEEENS4_39AutoVectorizingCopyWithAssumedAlignmentILi128EEENS4_14SM90_TMA_STOREES1X_S1Z_S1Z_EEEvvEEEEvNT_6ParamsE,"a",@progbits
	.sectionflags	@""
	.align	4
.nv.constant0._ZN7cutlass13device_kernelINS_4gemm6kernel13GemmUniversalIN4cute5tupleIJiiiiEEENS1_10collective13CollectiveMmaINS1_35MainloopSm100TmaUmmaWarpSpecializedILi4ELi2ELi4ENS5_IJNS4_1CILi1EEESB_SB_EEEEENS5_IJNSA_ILi128EEENSA_ILi64EEENSA_ILi32EEEEEEaNS5_IJlSB_lEEEaSI_NS4_8TiledMMAINS4_8MMA_AtomIJNS4_15SM100_MMA_S8_SSIaaiLi128ELi64ELNS4_4UMMA5MajorE0ELSN_0ELNSM_8SaturateE0EEEEEENS4_6LayoutISC_NS5_IJNSA_ILi0EEESS_SS_EEEEENS5_IJNS4_10UnderscoreESV_SV_EEEEENS4_13SM90_TMA_LOADENS4_14ComposedLayoutINS4_7SwizzleILi1ELi4ELi3EEENS4_18smem_ptr_flag_bitsILi8EEENSR_INS5_IJNSA_ILi8EEESG_EEENS5_IJSG_SB_EEEEEEEvNS4_8identityESY_S18_vS19_EENS_8epilogue10collective18CollectiveEpilogueINS1B_23Sm100TmaWarpSpecializedILi1ELi1ELi64ELb0ELb0EEEJSH_NS5_IJNSR_ISE_SB_EENSR_ISF_SB_EEEEEaSI_aSI_NS1B_6fusion15FusionCallbacksIS1F_NS1J_17LinearCombinationIaiaiLNS_15FloatRoundStyleE2EEESH_S1I_JEEENS4_5SM1004TMEM4LOAD26SM100_TMEM_LOAD_32dp32b64xESY_NSZ_INS10_ILi2ELi4ELi3EEES13_NSR_INS5_IJS14_SF_EEENS5_IJSF_SB_EEEEEEENS4_39AutoVectorizingCopyWithAssumedAlignmentILi128EEENS4_14SM90_TMA_STOREES1X_S1Z_S1Z_EEEvvEEEEvNT_6ParamsE:
	.zero		2944


//--------------------- SYMBOLS --------------------------

	.type		.nv.reservedSmem.offset0,@object
	.size		.nv.reservedSmem.offset0,0x4
	.type		.nv.reservedSmem.cap,@object
	.size		.nv.reservedSmem.cap,0x4
	.type		__assertfail,@function
